	.target	sm_100a

	.elftype	@"ET_EXEC"


//--------------------- .note.nv.tkinfo           --------------------------
	.section	.note.nv.tkinfo,"",@"SHT_NOTE"
	.sectionflags	@"SHF_NOTE_NV_TKINFO"
	.tkinfo
        /*0018*/ 	.word	0x00000080
        /*0030*/ 	.string	""
        /*0030*/ 	.string	"ptxas"
        /*0030*/ 	.string	"Cuda compilation tools, release 12.8, V12.8.93"
        /*0030*/ 	.string	"Build cuda_12.8.r12.8/compiler.35583870_0"
        /*0030*/ 	.string	"-v  -lineinfo  -arch sm_100a "



//--------------------- .note.nv.cuver            --------------------------
	.section	.note.nv.cuver,"",@"SHT_NOTE"
	.sectionflags	@"SHF_NOTE_NV_CUVER"
        /*0018*/ 	.short	0x0001
        /*001a*/ 	.short	0x0064
        /*001c*/ 	.short	0x0001
        /*001e*/ 	.short	0x0000
        /*0020*/ 	.short	0x0001
        /*0022*/ 	.short	0x0000


//--------------------- .nv.info                  --------------------------
	.section	.nv.info,"",@"SHT_CUDA_INFO"
	.align	4


	//----- nvinfo : EIATTR_REGCOUNT
	.align		4
        /*0000*/ 	.byte	0x04, 0x2f
        /*0002*/ 	.short	(.L_4 - .L_3)
	.align		4
.L_3:
        /*0004*/ 	.word	index@(matmul_kernel_tma)
        /*0008*/ 	.word	0x000000a8


	//----- nvinfo : EIATTR_FRAME_SIZE
	.align		4
.L_4:
        /*000c*/ 	.byte	0x04, 0x11
        /*000e*/ 	.short	(.L_6 - .L_5)
	.align		4
.L_5:
        /*0010*/ 	.word	index@($__internal_2_$__cuda_sm10x_tcgen05_guardrail_trap_unallocated_columns_being_dealloced)
        /*0014*/ 	.word	0x00000000


	//----- nvinfo : EIATTR_FRAME_SIZE
	.align		4
.L_6:
        /*0018*/ 	.byte	0x04, 0x11
        /*001a*/ 	.short	(.L_8 - .L_7)
	.align		4
.L_7:
        /*001c*/ 	.word	index@($__internal_1_$__cuda_sm10x_tcgen05_guardrail_trap_phase_invalid_during_alloc)
        /*0020*/ 	.word	0x00000000


	//----- nvinfo : EIATTR_FRAME_SIZE
	.align		4
.L_8:
        /*0024*/ 	.byte	0x04, 0x11
        /*0026*/ 	.short	(.L_10 - .L_9)
	.align		4
.L_9:
        /*0028*/ 	.word	index@($__internal_0_$__cuda_sm10x_tcgen05_guardrail_trap_col_being_dealloced_not_returned_by_alloc)
        /*002c*/ 	.word	0x00000000


	//----- nvinfo : EIATTR_FRAME_SIZE
	.align		4
.L_10:
        /*0030*/ 	.byte	0x04, 0x11
        /*0032*/ 	.short	(.L_12 - .L_11)
	.align		4
.L_11:
        /*0034*/ 	.word	index@(matmul_kernel_tma)
        /*0038*/ 	.word	0x00000000


	//----- nvinfo : EIATTR_MIN_STACK_SIZE
	.align		4
.L_12:
        /*003c*/ 	.byte	0x04, 0x12
        /*003e*/ 	.short	(.L_14 - .L_13)
	.align		4
.L_13:
        /*0040*/ 	.word	index@(matmul_kernel_tma)
        /*0044*/ 	.word	0x00000000
.L_14:


//--------------------- .nv.info.matmul_kernel_tma --------------------------
	.section	.nv.info.matmul_kernel_tma,"",@"SHT_CUDA_INFO"
	.sectionflags	@""
	.align	4


	//----- nvinfo : EIATTR_CUDA_API_VERSION
	.align		4
        /*0000*/ 	.byte	0x04, 0x37
        /*0002*/ 	.short	(.L_16 - .L_15)
.L_15:
        /*0004*/ 	.word	0x00000080


	//----- nvinfo : EIATTR_KPARAM_INFO
	.align		4
.L_16:
        /*0008*/ 	.byte	0x04, 0x17
        /*000a*/ 	.short	(.L_18 - .L_17)
.L_17:
        /*000c*/ 	.word	0x00000000
        /*0010*/ 	.short	0x0013
        /*0012*/ 	.short	0x0230
        /*0014*/ 	.byte	0x00, 0xf4, 0x21, 0x00


	//----- nvinfo : EIATTR_KPARAM_INFO
	.align		4
.L_18:
        /*0018*/ 	.byte	0x04, 0x17
        /*001a*/ 	.short	(.L_20 - .L_19)
.L_19:
        /*001c*/ 	.word	0x00000000
        /*0020*/ 	.short	0x0012
        /*0022*/ 	.short	0x0228
        /*0024*/ 	.byte	0x00, 0xf4, 0x21, 0x00


	//----- nvinfo : EIATTR_KPARAM_INFO
	.align		4
.L_20:
        /*0028*/ 	.byte	0x04, 0x17
        /*002a*/ 	.short	(.L_22 - .L_21)
.L_21:
        /*002c*/ 	.word	0x00000000
        /*0030*/ 	.short	0x0011
        /*0032*/ 	.short	0x0220
        /*0034*/ 	.byte	0x00, 0xf0, 0x11, 0x00


	//----- nvinfo : EIATTR_KPARAM_INFO
	.align		4
.L_22:
        /*0038*/ 	.byte	0x04, 0x17
        /*003a*/ 	.short	(.L_24 - .L_23)
.L_23:
        /*003c*/ 	.word	0x00000000
        /*0040*/ 	.short	0x0010
        /*0042*/ 	.short	0x021c
        /*0044*/ 	.byte	0x00, 0xf0, 0x11, 0x00


	//----- nvinfo : EIATTR_KPARAM_INFO
	.align		4
.L_24:
        /*0048*/ 	.byte	0x04, 0x17
        /*004a*/ 	.short	(.L_26 - .L_25)
.L_25:
        /*004c*/ 	.word	0x00000000
        /*0050*/ 	.short	0x000f
        /*0052*/ 	.short	0x0218
        /*0054*/ 	.byte	0x00, 0xf0, 0x11, 0x00


	//----- nvinfo : EIATTR_KPARAM_INFO
	.align		4
.L_26:
        /*0058*/ 	.byte	0x04, 0x17
        /*005a*/ 	.short	(.L_28 - .L_27)
.L_27:
        /*005c*/ 	.word	0x00000000
        /*0060*/ 	.short	0x000e
        /*0062*/ 	.short	0x0210
        /*0064*/ 	.byte	0x00, 0xf0, 0x21, 0x00


	//----- nvinfo : EIATTR_KPARAM_INFO
	.align		4
.L_28:
        /*0068*/ 	.byte	0x04, 0x17
        /*006a*/ 	.short	(.L_30 - .L_29)
.L_29:
        /*006c*/ 	.word	0x00000000
        /*0070*/ 	.short	0x000d
        /*0072*/ 	.short	0x0208
        /*0074*/ 	.byte	0x00, 0xf0, 0x21, 0x00


	//----- nvinfo : EIATTR_KPARAM_INFO
	.align		4
.L_30:
        /*0078*/ 	.byte	0x04, 0x17
        /*007a*/ 	.short	(.L_32 - .L_31)
.L_31:
        /*007c*/ 	.word	0x00000000
        /*0080*/ 	.short	0x000c
        /*0082*/ 	.short	0x0204
        /*0084*/ 	.byte	0x00, 0xf0, 0x11, 0x00


	//----- nvinfo : EIATTR_KPARAM_INFO
	.align		4
.L_32:
        /*0088*/ 	.byte	0x04, 0x17
        /*008a*/ 	.short	(.L_34 - .L_33)
.L_33:
        /*008c*/ 	.word	0x00000000
        /*0090*/ 	.short	0x000b
        /*0092*/ 	.short	0x0200
        /*0094*/ 	.byte	0x00, 0xf0, 0x11, 0x00


	//----- nvinfo : EIATTR_KPARAM_INFO
	.align		4
.L_34:
        /*0098*/ 	.byte	0x04, 0x17
        /*009a*/ 	.short	(.L_36 - .L_35)
.L_35:
        /*009c*/ 	.word	0x00000000
        /*00a0*/ 	.short	0x000a
        /*00a2*/ 	.short	0x0180
        /*00a4*/ 	.byte	0x00, 0xf0, 0x01, 0x02


	//----- nvinfo : EIATTR_KPARAM_INFO
	.align		4
.L_36:
        /*00a8*/ 	.byte	0x04, 0x17
        /*00aa*/ 	.short	(.L_38 - .L_37)
.L_37:
        /*00ac*/ 	.word	0x00000000
        /*00b0*/ 	.short	0x0009
        /*00b2*/ 	.short	0x0150
        /*00b4*/ 	.byte	0x00, 0xf0, 0x21, 0x00


	//----- nvinfo : EIATTR_KPARAM_INFO
	.align		4
.L_38:
        /*00b8*/ 	.byte	0x04, 0x17
        /*00ba*/ 	.short	(.L_40 - .L_39)
.L_39:
        /*00bc*/ 	.word	0x00000000
        /*00c0*/ 	.short	0x0008
        /*00c2*/ 	.short	0x0148
        /*00c4*/ 	.byte	0x00, 0xf0, 0x21, 0x00


	//----- nvinfo : EIATTR_KPARAM_INFO
	.align		4
.L_40:
        /*00c8*/ 	.byte	0x04, 0x17
        /*00ca*/ 	.short	(.L_42 - .L_41)
.L_41:
        /*00cc*/ 	.word	0x00000000
        /*00d0*/ 	.short	0x0007
        /*00d2*/ 	.short	0x0144
        /*00d4*/ 	.byte	0x00, 0xf0, 0x11, 0x00


	//----- nvinfo : EIATTR_KPARAM_INFO
	.align		4
.L_42:
        /*00d8*/ 	.byte	0x04, 0x17
        /*00da*/ 	.short	(.L_44 - .L_43)
.L_43:
        /*00dc*/ 	.word	0x00000000
        /*00e0*/ 	.short	0x0006
        /*00e2*/ 	.short	0x0140
        /*00e4*/ 	.byte	0x00, 0xf0, 0x11, 0x00


	//----- nvinfo : EIATTR_KPARAM_INFO
	.align		4
.L_44:
        /*00e8*/ 	.byte	0x04, 0x17
        /*00ea*/ 	.short	(.L_46 - .L_45)
.L_45:
        /*00ec*/ 	.word	0x00000000
        /*00f0*/ 	.short	0x0005
        /*00f2*/ 	.short	0x00c0
        /*00f4*/ 	.byte	0x00, 0xf0, 0x01, 0x02


	//----- nvinfo : EIATTR_KPARAM_INFO
	.align		4
.L_46:
        /*00f8*/ 	.byte	0x04, 0x17
        /*00fa*/ 	.short	(.L_48 - .L_47)
.L_47:
        /*00fc*/ 	.word	0x00000000
        /*0100*/ 	.short	0x0004
        /*0102*/ 	.short	0x0090
        /*0104*/ 	.byte	0x00, 0xf0, 0x21, 0x00


	//----- nvinfo : EIATTR_KPARAM_INFO
	.align		4
.L_48:
        /*0108*/ 	.byte	0x04, 0x17
        /*010a*/ 	.short	(.L_50 - .L_49)
.L_49:
        /*010c*/ 	.word	0x00000000
        /*0110*/ 	.short	0x0003
        /*0112*/ 	.short	0x0088
        /*0114*/ 	.byte	0x00, 0xf0, 0x21, 0x00


	//----- nvinfo : EIATTR_KPARAM_INFO
	.align		4
.L_50:
        /*0118*/ 	.byte	0x04, 0x17
        /*011a*/ 	.short	(.L_52 - .L_51)
.L_51:
        /*011c*/ 	.word	0x00000000
        /*0120*/ 	.short	0x0002
        /*0122*/ 	.short	0x0084
        /*0124*/ 	.byte	0x00, 0xf0, 0x11, 0x00


	//----- nvinfo : EIATTR_KPARAM_INFO
	.align		4
.L_52:
        /*0128*/ 	.byte	0x04, 0x17
        /*012a*/ 	.short	(.L_54 - .L_53)
.L_53:
        /*012c*/ 	.word	0x00000000
        /*0130*/ 	.short	0x0001
        /*0132*/ 	.short	0x0080
        /*0134*/ 	.byte	0x00, 0xf0, 0x11, 0x00


	//----- nvinfo : EIATTR_KPARAM_INFO
	.align		4
.L_54:
        /*0138*/ 	.byte	0x04, 0x17
        /*013a*/ 	.short	(.L_56 - .L_55)
.L_55:
        /*013c*/ 	.word	0x00000000
        /*0140*/ 	.short	0x0000
        /*0142*/ 	.short	0x0000
        /*0144*/ 	.byte	0x00, 0xf0, 0x01, 0x02


	//----- nvinfo : EIATTR_AT_ENTRY_FRAGMENTS
	.align		4
.L_56:
        /*0148*/ 	.byte	0x04, 0x4f
        /*014a*/ 	.short	(.L_58 - .L_57)


	//   ....[0]....
.L_57:
        /*014c*/ 	.word	0x00000004


	//----- nvinfo : EIATTR_RESERVED_SMEM_USED
	.align		4
.L_58:
        /*0150*/ 	.byte	0x01, 0x41
	.zero		2


	//----- nvinfo : EIATTR_SPARSE_MMA_MASK
	.align		4
        /*0154*/ 	.byte	0x03, 0x50
        /*0156*/ 	.short	0x0000


	//----- nvinfo : EIATTR_TCGEN05_1CTA_USED
	.align		4
        /*0158*/ 	.byte	0x01, 0x51
	.zero		2


	//----- nvinfo : EIATTR_MAXREG_COUNT
	.align		4
        /*015c*/ 	.byte	0x03, 0x1b
        /*015e*/ 	.short	0x00a8


	//----- nvinfo : EIATTR_NUM_BARRIERS
	.align		4
        /*0160*/ 	.byte	0x02, 0x4c
        /*0162*/ 	.byte	0x04
	.zero		1


	//----- nvinfo : EIATTR_INT_WARP_WIDE_INSTR_OFFSETS
	.align		4
        /*0164*/ 	.byte	0x04, 0x31
        /*0166*/ 	.short	(.L_60 - .L_59)


	//   ....[0]....
.L_59:
        /*0168*/ 	.word	0x000005f0


	//   ....[1]....
        /*016c*/ 	.word	0x00000600


	//   ....[2]....
        /*0170*/ 	.word	0x00000910


	//   ....[3]....
        /*0174*/ 	.word	0x000009a0


	//   ....[4]....
        /*0178*/ 	.word	0x000012f0


	//   ....[5]....
        /*017c*/ 	.word	0x00001300


	//   ....[6]....
        /*0180*/ 	.word	0x00001310


	//   ....[7]....
        /*0184*/ 	.word	0x000013a0


	//   ....[8]....
        /*0188*/ 	.word	0x00001e20


	//   ....[9]....
        /*018c*/ 	.word	0x00001e30


	//   ....[10]....
        /*0190*/ 	.word	0x00001e40


	//   ....[11]....
        /*0194*/ 	.word	0x00001e50


	//   ....[12]....
        /*0198*/ 	.word	0x00001f60


	//   ....[13]....
        /*019c*/ 	.word	0x00002190


	//   ....[14]....
        /*01a0*/ 	.word	0x000021d0


	//   ....[15]....
        /*01a4*/ 	.word	0x00002210


	//   ....[16]....
        /*01a8*/ 	.word	0x00002250


	//   ....[17]....
        /*01ac*/ 	.word	0x00002290


	//   ....[18]....
        /*01b0*/ 	.word	0x00002780


	//   ....[19]....
        /*01b4*/ 	.word	0x000027f0


	//   ....[20]....
        /*01b8*/ 	.word	0x00002ad0


	//   ....[21]....
        /*01bc*/ 	.word	0x00002b10


	//----- nvinfo : EIATTR_COOP_GROUP_MASK_REGIDS
	.align		4
.L_60:
        /*01c0*/ 	.byte	0x04, 0x29
        /*01c2*/ 	.short	(.L_62 - .L_61)


	//   ....[0]....
.L_61:
        /*01c4*/ 	.word	0xffffffff


	//   ....[1]....
        /*01c8*/ 	.word	0xffffffff


	//   ....[2]....
        /*01cc*/ 	.word	0xffffffff


	//   ....[3]....
        /*01d0*/ 	.word	0xffffffff


	//   ....[4]....
        /*01d4*/ 	.word	0xffffffff


	//   ....[5]....
        /*01d8*/ 	.word	0xffffffff


	//   ....[6]....
        /*01dc*/ 	.word	0xffffffff


	//   ....[7]....
        /*01e0*/ 	.word	0xffffffff


	//   ....[8]....
        /*01e4*/ 	.word	0xffffffff


	//   ....[9]....
        /*01e8*/ 	.word	0xffffffff


	//   ....[10]....
        /*01ec*/ 	.word	0xffffffff


	//   ....[11]....
        /*01f0*/ 	.word	0xffffffff


	//   ....[12]....
        /*01f4*/ 	.word	0xffffffff


	//   ....[13]....
        /*01f8*/ 	.word	0xffffffff


	//   ....[14]....
        /*01fc*/ 	.word	0xffffffff


	//   ....[15]....
        /*0200*/ 	.word	0xffffffff


	//   ....[16]....
        /*0204*/ 	.word	0xffffffff


	//   ....[17]....
        /*0208*/ 	.word	0xffffffff


	//   ....[18]....
        /*020c*/ 	.word	0xffffffff


	//----- nvinfo : EIATTR_COOP_GROUP_INSTR_OFFSETS
	.align		4
.L_62:
        /*0210*/ 	.byte	0x04, 0x28
        /*0212*/ 	.short	(.L_64 - .L_63)


	//   ....[0]....
.L_63:
        /*0214*/ 	.word	0x000000a0


	//   ....[1]....
        /*0218*/ 	.word	0x000000f0


	//   ....[2]....
        /*021c*/ 	.word	0x00000100


	//   ....[3]....
        /*0220*/ 	.word	0x00000210


	//   ....[4]....
        /*0224*/ 	.word	0x00000240


	//   ....[5]....
        /*0228*/ 	.word	0x00000730


	//   ....[6]....
        /*022c*/ 	.word	0x00000bc0


	//   ....[7]....
        /*0230*/ 	.word	0x00000c80


	//   ....[8]....
        /*0234*/ 	.word	0x00001440


	//   ....[9]....
        /*0238*/ 	.word	0x000014e0


	//   ....[10]....
        /*023c*/ 	.word	0x000014f0


	//   ....[11]....
        /*0240*/ 	.word	0x000015c0


	//   ....[12]....
        /*0244*/ 	.word	0x00001880


	//   ....[13]....
        /*0248*/ 	.word	0x00002460


	//   ....[14]....
        /*024c*/ 	.word	0x000024b0


	//   ....[15]....
        /*0250*/ 	.word	0x000024c0


	//   ....[16]....
        /*0254*/ 	.word	0x00002960


	//   ....[17]....
        /*0258*/ 	.word	0x00002bf0


	//   ....[18]....
        /*025c*/ 	.word	0x00002c20


	//----- nvinfo : EIATTR_REG_RECONFIG
	.align		4
.L_64:
        /*0260*/ 	.byte	0x01, 0x54
	.zero		2


	//----- nvinfo : EIATTR_VRC_CTA_INIT_COUNT
	.align		4
        /*0264*/ 	.byte	0x02, 0x4a
        /*0266*/ 	.byte	0x80
	.zero		1


	//----- nvinfo : EIATTR_MBARRIER_INSTR_OFFSETS
	.align		4
        /*0268*/ 	.byte	0x04, 0x39
        /*026a*/ 	.short	(.L_66 - .L_65)


	//   ....[0]....
.L_65:
        /*026c*/ 	.word	0x00000250
        /*0270*/ 	.word	0x000000ff
        /*0274*/ 	.word	0x000140b0
        /*0278*/ 	.short	0x010a
        /*027a*/ 	.byte	0x0c
	.zero		1


	//   ....[1]....
        /*027c*/ 	.word	0x00000740
        /*0280*/ 	.word	0x000000ff
        /*0284*/ 	.word	0x000140b0
        /*0288*/ 	.short	0x010a
        /*028a*/ 	.byte	0x08
	.zero		1


	//   ....[2]....
        /*028c*/ 	.word	0x00001230
        /*0290*/ 	.word	0x000000ff
        /*0294*/ 	.word	0x00014080
        /*0298*/ 	.short	0x010a
        /*029a*/ 	.byte	0x0d
	.zero		1


	//   ....[3]....
        /*029c*/ 	.word	0x00001ff0
        /*02a0*/ 	.word	0x000000ff
        /*02a4*/ 	.word	0x00014080
        /*02a8*/ 	.short	0x0100
        /*02aa*/ 	.byte	0x07
	.zero		1


	//   ....[4]....
        /*02ac*/ 	.word	0x00002010
        /*02b0*/ 	.word	0x000000ff
        /*02b4*/ 	.word	0x00014088
        /*02b8*/ 	.short	0x0100
        /*02ba*/ 	.byte	0x07
	.zero		1


	//   ....[5]....
        /*02bc*/ 	.word	0x00002030
        /*02c0*/ 	.word	0x000000ff
        /*02c4*/ 	.word	0x00014090
        /*02c8*/ 	.short	0x0100
        /*02ca*/ 	.byte	0x07
	.zero		1


	//   ....[6]....
        /*02cc*/ 	.word	0x00002050
        /*02d0*/ 	.word	0x000000ff
        /*02d4*/ 	.word	0x00014098
        /*02d8*/ 	.short	0x0100
        /*02da*/ 	.byte	0x07
	.zero		1


	//   ....[7]....
        /*02dc*/ 	.word	0x00002100
        /*02e0*/ 	.word	0x000000ff
        /*02e4*/ 	.word	0x000140a0
        /*02e8*/ 	.short	0x0100
        /*02ea*/ 	.byte	0x07
	.zero		1


	//   ....[8]....
        /*02ec*/ 	.word	0x00002110
        /*02f0*/ 	.word	0x000000ff
        /*02f4*/ 	.word	0x000140b0
        /*02f8*/ 	.short	0x0100
        /*02fa*/ 	.byte	0x07
	.zero		1


	//   ....[9]....
        /*02fc*/ 	.word	0x00002300
        /*0300*/ 	.word	0x000000ff
        /*0304*/ 	.word	0x000140b8
        /*0308*/ 	.short	0x0100
        /*030a*/ 	.byte	0x07
	.zero		1


	//   ....[10]....
        /*030c*/ 	.word	0x00002330
        /*0310*/ 	.word	0x000000ff
        /*0314*/ 	.word	0x000140c0
        /*0318*/ 	.short	0x0100
        /*031a*/ 	.byte	0x07
	.zero		1


	//   ....[11]....
        /*031c*/ 	.word	0x00002350
        /*0320*/ 	.word	0x000000ff
        /*0324*/ 	.word	0x000140c8
        /*0328*/ 	.short	0x0100
        /*032a*/ 	.byte	0x07
	.zero		1


	//   ....[12]....
        /*032c*/ 	.word	0x00002370
        /*0330*/ 	.word	0x000000ff
        /*0334*/ 	.word	0x000140d0
        /*0338*/ 	.short	0x0100
        /*033a*/ 	.byte	0x07
	.zero		1


	//   ....[13]....
        /*033c*/ 	.word	0x00002390
        /*0340*/ 	.word	0x000000ff
        /*0344*/ 	.word	0x00014080
        /*0348*/ 	.short	0x0101
        /*034a*/ 	.byte	0x07
	.zero		1


	//   ....[14]....
        /*034c*/ 	.word	0x000023b0
        /*0350*/ 	.word	0x000000ff
        /*0354*/ 	.word	0x00014088
        /*0358*/ 	.short	0x0101
        /*035a*/ 	.byte	0x07
	.zero		1


	//   ....[15]....
        /*035c*/ 	.word	0x000023d0
        /*0360*/ 	.word	0x000000ff
        /*0364*/ 	.word	0x00014090
        /*0368*/ 	.short	0x0101
        /*036a*/ 	.byte	0x07
	.zero		1


	//   ....[16]....
        /*036c*/ 	.word	0x000023f0
        /*0370*/ 	.word	0x000000ff
        /*0374*/ 	.word	0x00014098
        /*0378*/ 	.short	0x0101
        /*037a*/ 	.byte	0x07
	.zero		1


	//   ....[17]....
        /*037c*/ 	.word	0x00002410
        /*0380*/ 	.word	0x000000ff
        /*0384*/ 	.word	0x000140a0
        /*0388*/ 	.short	0x0101
        /*038a*/ 	.byte	0x07
	.zero		1


	//   ....[18]....
        /*038c*/ 	.word	0x00002430
        /*0390*/ 	.word	0x000000ff
        /*0394*/ 	.word	0x000140e0
        /*0398*/ 	.short	0x0100
        /*039a*/ 	.byte	0x07
	.zero		1


	//   ....[19]....
        /*039c*/ 	.word	0x00002570
        /*03a0*/ 	.word	0x000000ff
        /*03a4*/ 	.word	0x000140e0
        /*03a8*/ 	.short	0x010a
        /*03aa*/ 	.byte	0x07
	.zero		1


	//   ....[20]....
        /*03ac*/ 	.word	0x000025c0
        /*03b0*/ 	.word	0x000000ff
        /*03b4*/ 	.word	0x000140e0
        /*03b8*/ 	.short	0x0108
        /*03ba*/ 	.byte	0x07
	.zero		1


	//   ....[21]....
        /*03bc*/ 	.word	0x000025d0
        /*03c0*/ 	.word	0x000000ff
        /*03c4*/ 	.word	0x000140b0
        /*03c8*/ 	.short	0x0108
        /*03ca*/ 	.byte	0x07
	.zero		1


	//   ....[22]....
        /*03cc*/ 	.word	0x00002610
        /*03d0*/ 	.word	0x000000ff
        /*03d4*/ 	.word	0x000140b8
        /*03d8*/ 	.short	0x0108
        /*03da*/ 	.byte	0x07
	.zero		1


	//   ....[23]....
        /*03dc*/ 	.word	0x00002630
        /*03e0*/ 	.word	0x000000ff
        /*03e4*/ 	.word	0x000140c0
        /*03e8*/ 	.short	0x0108
        /*03ea*/ 	.byte	0x07
	.zero		1


	//   ....[24]....
        /*03ec*/ 	.word	0x00002650
        /*03f0*/ 	.word	0x000000ff
        /*03f4*/ 	.word	0x000140c8
        /*03f8*/ 	.short	0x0108
        /*03fa*/ 	.byte	0x07
	.zero		1


	//   ....[25]....
        /*03fc*/ 	.word	0x00002680
        /*0400*/ 	.word	0x000000ff
        /*0404*/ 	.word	0x000140d0
        /*0408*/ 	.short	0x0108
        /*040a*/ 	.byte	0x07
	.zero		1


	//   ....[26]....
        /*040c*/ 	.word	0x00002690
        /*0410*/ 	.word	0x000000ff
        /*0414*/ 	.word	0x00014080
        /*0418*/ 	.short	0x0108
        /*041a*/ 	.byte	0x07
	.zero		1


	//   ....[27]....
        /*041c*/ 	.word	0x000027b0
        /*0420*/ 	.word	0x000000ff
        /*0424*/ 	.word	0x00014088
        /*0428*/ 	.short	0x0108
        /*042a*/ 	.byte	0x07
	.zero		1


	//   ....[28]....
        /*042c*/ 	.word	0x00002800
        /*0430*/ 	.word	0x000000ff
        /*0434*/ 	.word	0x00014090
        /*0438*/ 	.short	0x0108
        /*043a*/ 	.byte	0x07
	.zero		1


	//   ....[29]....
        /*043c*/ 	.word	0x00002820
        /*0440*/ 	.word	0x000000ff
        /*0444*/ 	.word	0x00014098
        /*0448*/ 	.short	0x0108
        /*044a*/ 	.byte	0x07
	.zero		1


	//   ....[30]....
        /*044c*/ 	.word	0x00002860
        /*0450*/ 	.word	0x000000ff
        /*0454*/ 	.word	0x000140a0
        /*0458*/ 	.short	0x0108
        /*045a*/ 	.byte	0x07
	.zero		1


	//   ....[31]....
        /*045c*/ 	.word	0x00002c40
        /*0460*/ 	.word	0x000000ff
        /*0464*/ 	.word	0x000140b0
        /*0468*/ 	.short	0x010a
        /*046a*/ 	.byte	0x0c
	.zero		1


	//   ....[32]....
        /*046c*/ 	.word	0x00002c70
        /*0470*/ 	.word	0x000000ff
        /*0474*/ 	.word	0x000140b0
        /*0478*/ 	.short	0x010a
        /*047a*/ 	.byte	0x08
	.zero		1


	//   ....[33]....
        /*047c*/ 	.word	0x00002ca0
        /*0480*/ 	.word	0x000000ff
        /*0484*/ 	.word	0x00014080
        /*0488*/ 	.short	0x010a
        /*048a*/ 	.byte	0x0d
	.zero		1


	//   ....[34]....
        /*048c*/ 	.word	0x00002cd0
        /*0490*/ 	.word	0x000000ff
        /*0494*/ 	.word	0x000140e0
        /*0498*/ 	.short	0x010a
        /*049a*/ 	.byte	0x07
	.zero		1


	//----- nvinfo : EIATTR_NUM_MBARRIERS
	.align		4
.L_66:
        /*049c*/ 	.byte	0x03, 0x38
        /*049e*/ 	.short	0x000b


	//----- nvinfo : EIATTR_EXIT_INSTR_OFFSETS
	.align		4
        /*04a0*/ 	.byte	0x04, 0x1c
        /*04a2*/ 	.short	(.L_68 - .L_67)


	//   ....[0]....
.L_67:
        /*04a4*/ 	.word	0x00002c30


	//----- nvinfo : EIATTR_INDIRECT_BRANCH_TARGETS
	.align		4
.L_68:
        /*04a8*/ 	.byte	0x04, 0x34
        /*04aa*/ 	.short	(.L_70 - .L_69)


	//   ....[0]....
.L_69:
        /*04ac*/ 	.word	.L_x_38@srel
        /*04b0*/ 	.short	0x0
        /*04b2*/ 	.short	0x0
        /*04b4*/ 	.word	0x4
        /*04b8*/ 	.word	.L_x_2@srel
        /*04bc*/ 	.word	.L_x_8@srel
        /*04c0*/ 	.word	.L_x_13@srel
        /*04c4*/ 	.word	.L_x_42@srel


	//----- nvinfo : EIATTR_REQNTID
	.align		4
.L_70:
        /*04c8*/ 	.byte	0x04, 0x10
        /*04ca*/ 	.short	(.L_72 - .L_71)
.L_71:
        /*04cc*/ 	.word	0x00000180
        /*04d0*/ 	.word	0x00000001
        /*04d4*/ 	.word	0x00000001


	//----- nvinfo : EIATTR_CRS_STACK_SIZE
	.align		4
.L_72:
        /*04d8*/ 	.byte	0x04, 0x1e
        /*04da*/ 	.short	(.L_74 - .L_73)
.L_73:
        /*04dc*/ 	.word	0x00000000


	//----- nvinfo : EIATTR_CBANK_PARAM_SIZE
	.align		4
.L_74:
        /*04e0*/ 	.byte	0x03, 0x19
        /*04e2*/ 	.short	0x0238


	//----- nvinfo : EIATTR_PARAM_CBANK
	.align		4
        /*04e4*/ 	.byte	0x04, 0x0a
        /*04e6*/ 	.short	(.L_76 - .L_75)
	.align		4
.L_75:
        /*04e8*/ 	.word	index@(.nv.constant0.matmul_kernel_tma)
        /*04ec*/ 	.short	0x0380
        /*04ee*/ 	.short	0x0238


	//----- nvinfo : EIATTR_SW_WAR
	.align		4
.L_76:
        /*04f0*/ 	.byte	0x04, 0x36
        /*04f2*/ 	.short	(.L_78 - .L_77)
.L_77:
        /*04f4*/ 	.word	0x00000008
.L_78:


//--------------------- .nv.compat                --------------------------
	.section	.nv.compat,"",@"SHT_CUDA_COMPAT_INFO"
	.align	4
        /*0000*/ 	.byte	0x02, 0x02, 0x03, 0x00, 0x02, 0x05, 0x05, 0x00, 0x02, 0x03, 0x01, 0x00, 0x02, 0x06, 0x01, 0x00


//--------------------- .nv.callgraph             --------------------------
	.section	.nv.callgraph,"",@"SHT_CUDA_CALLGRAPH"
	.align	4
	.sectionentsize	8
	.align		4
        /*0000*/ 	.word	0x00000000
	.align		4
        /*0004*/ 	.word	0xffffffff
	.align		4
        /*0008*/ 	.word	0x00000000
	.align		4
        /*000c*/ 	.word	0xfffffffe
	.align		4
        /*0010*/ 	.word	0x00000000
	.align		4
        /*0014*/ 	.word	0xfffffffd
	.align		4
        /*0018*/ 	.word	0x00000000
	.align		4
        /*001c*/ 	.word	0xfffffffc


//--------------------- .nv.constant2.matmul_kernel_tma --------------------------
	.section	.nv.constant2.matmul_kernel_tma,"a",@progbits
	.sectionflags	@""
	.align	4
.nv.constant2.matmul_kernel_tma:
        /*0000*/ 	.byte	0x60, 0x01, 0x00, 0x00, 0x20, 0x0c, 0x00, 0x00, 0xa0, 0x14, 0x00, 0x00, 0x30, 0x2c, 0x00, 0x00


//--------------------- .text.matmul_kernel_tma   --------------------------
	.section	.text.matmul_kernel_tma,"ax",@progbits
	.align	128
        .global         matmul_kernel_tma
        .type           matmul_kernel_tma,@function
        .size           matmul_kernel_tma,(.L_x_45 - matmul_kernel_tma)
        .other          matmul_kernel_tma,@"STO_CUDA_ENTRY STV_DEFAULT"
matmul_kernel_tma:
.text.matmul_kernel_tma:
[----:B------:R-:W1:Y:S01]  /*0000*/  LDC R1, c[0x0][0x37c] ;  /* 0x0000df00ff017b82 */ /* 0x000e620000000800 */
[----:B------:R-:W2:Y:S01]  /*0010*/  S2R R0, SR_TID.X ;  /* 0x0000000000007919 */ /* 0x000ea20000002100 */
[----:B------:R-:W3:Y:S01]  /*0020*/  LDCU.64 UR10, c[0x0][0x348] ;  /* 0x00006900ff0a77ac */ /* 0x000ee20008000a00 */
[----:B--2---:R-:W-:-:S04]  /*0030*/  SHF.R.U32.HI R4, RZ, 0x5, R0 ;  /* 0x00000005ff047819 */ /* 0x004fc80000011600 */
[----:B------:R-:W-:-:S13]  /*0040*/  ISETP.GE.U32.AND P0, PT, R4, 0x8, PT ;  /* 0x000000080400780c */ /* 0x000fda0003f06070 */
[----:B-1-3--:R-:W-:Y:S05]  /*0050*/  @!P0 BRA `(.L_x_0) ;  /* 0x00000014003c8947 */ /* 0x00afea0003800000 */
.L_x_1:
[----:B------:R-:W-:-:S08]  /*0060*/  NOP ;  /* 0x0000000000007918 */ /* 0x000fd00000000000 */
[----:B-1----:R-:W1:-:S00]  /*0070*/  USETMAXREG.DEALLOC.CTAPOOL 0x18 ;  /* 0x00000018000079c8 */ /* 0x002e4000080e0500 */
[----:B--2---:R-:W2:Y:S01]  /*0080*/  S2UR UR5, SR_CgaCtaId ;  /* 0x00000000000579c3 */ /* 0x004ea20000008800 */
[----:B------:R-:W-:-:S07]  /*0090*/  UMOV UR4, 0x400 ;  /* 0x0000040000047882 */ /* 0x000fce0000000000 */
[----:B------:R-:W-:Y:S01]  /*00a0*/  BAR.SYNC.DEFER_BLOCKING 0x1 ;  /* 0x0040000000007b1d */ /* 0x000fe20000010000 */
[----:B--2---:R-:W-:-:S06]  /*00b0*/  ULEA UR5, UR5, UR4, 0x18 ;  /* 0x0000000405057291 */ /* 0x004fcc000f8ec0ff */
[----:B-1----:R-:W-:-:S06]  /*00c0*/  VIADD R2, R4, UR5 ;  /* 0x0000000504027c36 */ /* 0x002fcc0008000000 */
[----:B------:R-:W1:Y:S02]  /*00d0*/  LDS.U8 R2, [R2+0x140e0] ;  /* 0x0140e00002027984 */ /* 0x000e640000000000 */
[----:B-1----:R-:W-:-:S13]  /*00e0*/  ISETP.GT.U32.AND P0, PT, R2, 0x3, PT ;  /* 0x000000030200780c */ /* 0x002fda0003f04070 */
[----:B------:R-:W-:Y:S08]  /*00f0*/  @P0 BAR.SYNC.DEFER_BLOCKING 0x1 ;  /* 0x0040000000000b1d */ /* 0x000ff00000010000 */
[----:B------:R-:W-:Y:S06]  /*0100*/  @P0 BAR.SYNC.DEFER_BLOCKING 0x1 ;  /* 0x0040000000000b1d */ /* 0x000fec0000010000 */
[----:B------:R-:W-:Y:S05]  /*0110*/  @P0 BRA `(.L_x_1) ;  /* 0xfffffffc00d00947 */ /* 0x000fea000383ffff */
[----:B------:R-:W-:-:S04]  /*0120*/  IMAD.SHL.U32 R5, R2, 0x4, RZ ;  /* 0x0000000402057824 */ /* 0x000fc800078e00ff */
[----:B------:R-:W1:Y:S02]  /*0130*/  LDC R2, c[0x2][R5] ;  /* 0x0080000005027b82 */ /* 0x000e640000000800 */
[----:B-1----:R-:W-:-:S04]  /*0140*/  SHF.R.S32.HI R3, RZ, 0x1f, R2 ;  /* 0x0000001fff037819 */ /* 0x002fc80000011402 */
.L_x_38:
[----:B------:R-:W-:Y:S05]  /*0150*/  BRX R2 -0x160                                                                                                   (*"BRANCH_TARGETS .L_x_2,.L_x_8,.L_x_13,.L_x_42"*) ;  /* 0xfffffffc02a87949 */ /* 0x000fea000383ffff */
.L_x_2:
[----:B------:R-:W-:-:S08]  /*0160*/  NOP ;  /* 0x0000000000007918 */ /* 0x000fd00000000000 */
[----:B------:R-:W1:Y:S02]  /*0170*/  USETMAXREG.TRY_ALLOC.CTAPOOL UP0, 0x18 ;  /* 0x00000018000079c8 */ /* 0x000e640008000600 */
[----:B-1----:R-:W-:-:S13]  /*0180*/  PLOP3.LUT P0, PT, PT, PT, UP0, 0x80, 0x8 ;  /* 0x000000000008781c */ /* 0x002fda0003f0f008 */
[----:B------:R-:W-:Y:S05]  /*0190*/  @!P0 BRA `(.L_x_2) ;  /* 0xfffffffc00f08947 */ /* 0x000fea000383ffff */
[----:B------:R-:W1:Y:S01]  /*01a0*/  S2UR UR4, SR_CgaCtaId ;  /* 0x00000000000479c3 */ /* 0x000e620000008800 */
[----:B------:R-:W-:-:S07]  /*01b0*/  UMOV UR12, 0x400 ;  /* 0x00000400000c7882 */ /* 0x000fce0000000000 */
[----:B------:R-:W2:Y:S01]  /*01c0*/  LDC R5, c[0x0][0x5a0] ;  /* 0x00016800ff057b82 */ /* 0x000ea20000000800 */
[----:B-1----:R-:W-:-:S09]  /*01d0*/  ULEA UR12, UR4, UR12, 0x18 ;  /* 0x0000000c040c7291 */ /* 0x002fd2000f8ec0ff */
[----:B------:R-:W1:Y:S02]  /*01e0*/  LDS R2, [UR12+0x14000] ;  /* 0x0140000cff027984 */ /* 0x000e640008000800 */
[----:B-1----:R-:W-:Y:S01]  /*01f0*/  R2UR UR13, R2 ;  /* 0x00000000020d72ca */ /* 0x002fe200000e0000 */
[----:B--2---:R-:W-:Y:S01]  /*0200*/  VIADD R2, R5, 0x3f ;  /* 0x0000003f05027836 */ /* 0x004fe20000000000 */
[----:B------:R-:W-:Y:S04]  /*0210*/  BAR.SYNC.DEFER_BLOCKING 0x1 ;  /* 0x0040000000007b1d */ /* 0x000fe80000010000 */
[----:B------:R-:W-:-:S13]  /*0220*/  ISETP.GE.AND P0, PT, R2, 0x40, PT ;  /* 0x000000400200780c */ /* 0x000fda0003f06270 */
[----:B------:R-:W-:Y:S05]  /*0230*/  @!P0 BRA `(.L_x_3) ;  /* 0x0000000800608947 */ /* 0x000fea0003800000 */
[----:B------:R-:W-:Y:S01]  /*0240*/  NOP ;  /* 0x0000000000007918 */ /* 0x000fe20000000000 */
[----:B------:R-:W1:Y:S01]  /*0250*/  SYNCS.PHASECHK.TRANS64.TRYWAIT P0, [UR12+0x140b0], RZ ;  /* 0x0140b0ffff0075a7 */ /* 0x000e62000800110c */
[----:B------:R-:W-:Y:S01]  /*0260*/  USHF.R.U32.HI UR5, URZ, 0x4, UR12 ;  /* 0x00000004ff057899 */ /* 0x000fe2000801160c */
[----:B------:R-:W-:Y:S01]  /*0270*/  SHF.R.S32.HI R3, RZ, 0x1f, R2 ;  /* 0x0000001fff037819 */ /* 0x000fe20000011402 */
[----:B------:R-:W-:Y:S02]  /*0280*/  UIADD3 UR6, UPT, UPT, UR12, 0xa000, URZ ;  /* 0x0000a0000c067890 */ /* 0x000fe4000fffe0ff */
[----:B------:R-:W-:Y:S01]  /*0290*/  UIADD3 UR9, UPT, UPT, UR12, 0x40, URZ ;  /* 0x000000400c097890 */ /* 0x000fe2000fffe0ff */
[----:B------:R-:W-:Y:S01]  /*02a0*/  LEA.HI R3, R3, R2, RZ, 0x6 ;  /* 0x0000000203037211 */ /* 0x000fe200078f30ff */
[----:B------:R-:W-:Y:S02]  /*02b0*/  USGXT.U32 UR5, UR5, 0xe ;  /* 0x0000000e0505789a */ /* 0x000fe40008000000 */
[----:B------:R-:W-:Y:S01]  /*02c0*/  UIADD3 UR7, UPT, UPT, UR12, 0x20, URZ ;  /* 0x000000200c077890 */ /* 0x000fe2000fffe0ff */
[----:B------:R-:W-:Y:S01]  /*02d0*/  LEA.HI.SX32 R3, R3, 0xffffffff, 0x1a ;  /* 0xffffffff03037811 */ /* 0x000fe200078fd2ff */
[----:B------:R-:W-:-:S02]  /*02e0*/  USHF.R.U32.HI UR6, URZ, 0x4, UR6 ;  /* 0x00000004ff067899 */ /* 0x000fc40008011606 */
[----:B------:R-:W-:Y:S01]  /*02f0*/  UIADD3 UR8, UPT, UPT, UR12, 0xa020, URZ ;  /* 0x0000a0200c087890 */ /* 0x000fe2000fffe0ff */
[----:B------:R-:W-:Y:S01]  /*0300*/  ISETP.NE.U32.AND P1, PT, R3, RZ, PT ;  /* 0x000000ff0300720c */ /* 0x000fe20003f25070 */
[----:B------:R-:W-:Y:S02]  /*0310*/  USHF.R.U32.HI UR18, URZ, 0x4, UR9 ;  /* 0x00000004ff127899 */ /* 0x000fe40008011609 */
[----:B------:R-:W-:Y:S02]  /*0320*/  ULOP3.LUT UR9, UR5, 0x2000000, URZ, 0xfc, !UPT ;  /* 0x0200000005097892 */ /* 0x000fe4000f8efcff */
[----:B------:R-:W-:Y:S02]  /*0330*/  UIADD3 UR14, UPT, UPT, UR12, 0xa040, URZ ;  /* 0x0000a0400c0e7890 */ /* 0x000fe4000fffe0ff */
[----:B------:R-:W-:Y:S02]  /*0340*/  UIADD3 UR16, UPT, UPT, UR12, 0xa060, URZ ;  /* 0x0000a0600c107890 */ /* 0x000fe4000fffe0ff */
[----:B------:R-:W-:-:S02]  /*0350*/  USHF.R.U32.HI UR7, URZ, 0x4, UR7 ;  /* 0x00000004ff077899 */ /* 0x000fc40008011607 */
[----:B------:R-:W-:Y:S02]  /*0360*/  USGXT.U32 UR5, UR6, 0xe ;  /* 0x0000000e0605789a */ /* 0x000fe40008000000 */
[----:B------:R-:W-:Y:S02]  /*0370*/  UIADD3 UR15, UPT, UPT, UR12, 0x60, URZ ;  /* 0x000000600c0f7890 */ /* 0x000fe4000fffe0ff */
[----:B------:R-:W-:Y:S02]  /*0380*/  USHF.R.U32.HI UR8, URZ, 0x4, UR8 ;  /* 0x00000004ff087899 */ /* 0x000fe40008011608 */
[----:B------:R-:W-:Y:S02]  /*0390*/  UIADD3 UR4, UPT, UPT, UR12, 0x14080, URZ ;  /* 0x000140800c047890 */ /* 0x000fe4000fffe0ff */
[----:B------:R-:W-:Y:S02]  /*03a0*/  USHF.R.U32.HI UR14, URZ, 0x4, UR14 ;  /* 0x00000004ff0e7899 */ /* 0x000fe4000801160e */
[----:B------:R-:W-:-:S02]  /*03b0*/  USHF.R.U32.HI UR16, URZ, 0x4, UR16 ;  /* 0x00000004ff107899 */ /* 0x000fc40008011610 */
[----:B------:R-:W-:Y:S02]  /*03c0*/  USGXT.U32 UR6, UR7, 0xe ;  /* 0x0000000e0706789a */ /* 0x000fe40008000000 */
[----:B------:R-:W-:Y:S02]  /*03d0*/  USHF.R.U32.HI UR15, URZ, 0x4, UR15 ;  /* 0x00000004ff0f7899 */ /* 0x000fe4000801160f */
[----:B------:R-:W-:Y:S02]  /*03e0*/  USGXT.U32 UR7, UR8, 0xe ;  /* 0x0000000e0807789a */ /* 0x000fe40008000000 */
[----:B------:R-:W-:Y:S02]  /*03f0*/  ULOP3.LUT UR8, UR5, 0x2000000, URZ, 0xfc, !UPT ;  /* 0x0200000005087892 */ /* 0x000fe4000f8efcff */
[----:B------:R-:W-:Y:S01]  /*0400*/  USGXT.U32 UR20, UR14, 0xe ;  /* 0x0000000e0e14789a */ /* 0x000fe20008000000 */
[----:B------:R-:W-:Y:S01]  /*0410*/  UMOV UR5, URZ ;  /* 0x000000ff00057c82 */ /* 0x000fe20008000000 */
[----:B------:R-:W-:-:S02]  /*0420*/  USGXT.U32 UR24, UR16, 0xe ;  /* 0x0000000e1018789a */ /* 0x000fc40008000000 */
[----:B------:R-:W-:Y:S02]  /*0430*/  UIADD3 UR17, UPT, UPT, UR12, 0x140e0, URZ ;  /* 0x000140e00c117890 */ /* 0x000fe4000fffe0ff */
[----:B------:R-:W-:Y:S02]  /*0440*/  USGXT.U32 UR18, UR18, 0xe ;  /* 0x0000000e1212789a */ /* 0x000fe40008000000 */
[----:B------:R-:W-:Y:S02]  /*0450*/  USGXT.U32 UR22, UR15, 0xe ;  /* 0x0000000e0f16789a */ /* 0x000fe40008000000 */
[----:B------:R-:W-:Y:S02]  /*0460*/  ULOP3.LUT UR14, UR6, 0x2000000, URZ, 0xfc, !UPT ;  /* 0x02000000060e7892 */ /* 0x000fe4000f8efcff */
[----:B------:R-:W-:Y:S01]  /*0470*/  ULOP3.LUT UR16, UR7, 0x2000000, URZ, 0xfc, !UPT ;  /* 0x0200000007107892 */ /* 0x000fe2000f8efcff */
[----:B------:R-:W-:Y:S01]  /*0480*/  UMOV UR26, 0x0 ;  /* 0x00000000001a7882 */ /* 0x000fe20000000000 */
[----:B------:R-:W-:Y:S01]  /*0490*/  UMOV UR27, 0x4100010 ;  /* 0x04100010001b7882 */ /* 0x000fe20000000000 */
[----:B------:R-:W-:Y:S01]  /*04a0*/  UMOV UR28, 0x0 ;  /* 0x00000000001c7882 */ /* 0x000fe20000000000 */
[----:B------:R-:W-:Y:S01]  /*04b0*/  UMOV UR29, 0x4100010 ;  /* 0x04100010001d7882 */ /* 0x000fe20000000000 */
[----:B------:R-:W-:Y:S01]  /*04c0*/  UMOV UR30, 0x0 ;  /* 0x00000000001e7882 */ /* 0x000fe20000000000 */
[----:B------:R-:W-:Y:S01]  /*04d0*/  UMOV UR31, 0x4100010 ;  /* 0x04100010001f7882 */ /* 0x000fe20000000000 */
[----:B------:R-:W-:Y:S01]  /*04e0*/  UMOV UR32, 0x0 ;  /* 0x0000000000207882 */ /* 0x000fe20000000000 */
[----:B------:R-:W-:Y:S01]  /*04f0*/  UMOV UR33, 0x4100010 ;  /* 0x0410001000217882 */ /* 0x000fe20000000000 */
[----:B------:R-:W-:Y:S01]  /*0500*/  UMOV UR34, UR4 ;  /* 0x0000000400227c82 */ /* 0x000fe20008000000 */
[----:B-1----:R-:W-:Y:S05]  /*0510*/  @!P0 BRA `(.L_x_4) ;  /* 0x0000002400c88947 */ /* 0x002fea0003800000 */
.L_x_33:
[----:B------:R-:W-:Y:S01]  /*0520*/  ELECT P0, URZ, PT ;  /* 0x0000000000ff782f */ /* 0x000fe20003800000 */
[----:B------:R-:W-:Y:S01]  /*0530*/  VIADD R2, R5, 0xffffffff ;  /* 0xffffffff05027836 */ /* 0x000fe20000000000 */
[----:B------:R-:W-:Y:S02]  /*0540*/  ULOP3.LUT UR18, UR18, 0x2000000, URZ, 0xfc, !UPT ;  /* 0x0200000012127892 */ /* 0x000fe4000f8efcff */
[----:B------:R-:W-:Y:S01]  /*0550*/  PLOP3.LUT P0, PT, P1, P0, PT, 0x8, 0x80 ;  /* 0x000000000080781c */ /* 0x000fe20000f00170 */
[----:B------:R-:W-:Y:S02]  /*0560*/  ULOP3.LUT UR20, UR20, 0x2000000, URZ, 0xfc, !UPT ;  /* 0x0200000014147892 */ /* 0x000fe4000f8efcff */
[----:B------:R-:W-:Y:S02]  /*0570*/  ULOP3.LUT UR22, UR22, 0x2000000, URZ, 0xfc, !UPT ;  /* 0x0200000016167892 */ /* 0x000fe4000f8efcff */
[----:B------:R-:W-:Y:S01]  /*0580*/  ULOP3.LUT UR24, UR24, 0x2000000, URZ, 0xfc, !UPT ;  /* 0x0200000018187892 */ /* 0x000fe2000f8efcff */
[----:B------:R-:W-:Y:S01]  /*0590*/  UMOV UR6, UR9 ;  /* 0x0000000900067c82 */ /* 0x000fe20008000000 */
[----:B------:R-:W-:Y:S01]  /*05a0*/  UMOV UR4, UR17 ;  /* 0x0000001100047c82 */ /* 0x000fe20008000000 */
[----:B------:R-:W-:Y:S01]  /*05b0*/  UMOV UR7, 0x40000040 ;  /* 0x4000004000077882 */ /* 0x000fe20000000000 */
[----:B------:R-:W-:Y:S01]  /*05c0*/  UMOV UR9, 0x40000040 ;  /* 0x4000004000097882 */ /* 0x000fe20000000000 */
[----:B------:R-:W-:Y:S01]  /*05d0*/  UMOV UR15, 0x40000040 ;  /* 0x40000040000f7882 */ /* 0x000fe20000000000 */
[----:B------:R-:W-:-:S02]  /*05e0*/  UMOV UR17, 0x40000040 ;  /* 0x4000004000117882 */ /* 0x000fc40000000000 */
[----:B------:R-:W-:Y:S01]  /*05f0*/  VOTEU.ANY UP0, P0 ;  /* 0x0000000000ff7886 */ /* 0x000fe20000000100 */
[----:B------:R-:W-:Y:S01]  /*0600*/  VOTEU.ANY UP1, P0 ;  /* 0x0000000000ff7886 */ /* 0x000fe20000020100 */
[----:B------:R-:W-:Y:S01]  /*0610*/  ISETP.GE.U32.AND P0, PT, R2, 0x40, PT ;  /* 0x000000400200780c */ /* 0x000fe20003f06070 */
[----:B------:R-:W-:Y:S01]  /*0620*/  UMOV UR19, 0x40000040 ;  /* 0x4000004000137882 */ /* 0x000fe20000000000 */
[----:B------:R-:W-:Y:S01]  /*0630*/  UMOV UR21, 0x40000040 ;  /* 0x4000004000157882 */ /* 0x000fe20000000000 */
[----:B------:R1:W-:Y:S01]  /*0640*/  UTCHMMA gdesc[UR6], gdesc[UR8], tmem[UR13], tmem[UR26], idesc[UR27], !UPT ;  /* 0x00ff1a08060075ea */ /* 0x0003e2000f80000d */
[----:B------:R-:W-:Y:S01]  /*0650*/  UMOV UR5, URZ ;  /* 0x000000ff00057c82 */ /* 0x000fe20008000000 */
[----:B------:R-:W-:Y:S01]  /*0660*/  UMOV UR23, 0x40000040 ;  /* 0x4000004000177882 */ /* 0x000fe20000000000 */
[----:B------:R-:W-:Y:S01]  /*0670*/  UMOV UR25, 0x40000040 ;  /* 0x4000004000197882 */ /* 0x000fe20000000000 */
[----:B------:R1:W-:Y:S01]  /*0680*/  UTCHMMA gdesc[UR14], gdesc[UR16], tmem[UR13], tmem[UR28], idesc[UR29], UPT ;  /* 0x00ff1c100e0075ea */ /* 0x0003e2000b80000d */
[----:B------:R1:W-:Y:S01]  /*0690*/  UTCHMMA gdesc[UR18], gdesc[UR20], tmem[UR13], tmem[UR30], idesc[UR31], UPT ;  /* 0x00ff1e14120075ea */ /* 0x0003e2000b80000d */
[----:B------:R1:W-:Y:S01]  /*06a0*/  UTCHMMA gdesc[UR22], gdesc[UR24], tmem[UR13], tmem[UR32], idesc[UR33], UPT ;  /* 0x00ff2018160075ea */ /* 0x0003e2000b80000d */
[----:B------:R-:W-:Y:S01]  /*06b0*/  @UP0 UMOV UR35, UR4 ;  /* 0x0000000400230c82 */ /* 0x000fe20008000000 */
[----:B------:R1:W-:Y:S01]  /*06c0*/  UTCBAR [UR34], URZ ;  /* 0x000000ff220073e9 */ /* 0x0003e200080000ff */
[----:B------:R1:W-:Y:S01]  /*06d0*/  @UP1 UTCBAR [UR35], URZ ;  /* 0x000000ff230013e9 */ /* 0x0003e200080000ff */
[----:B------:R-:W-:Y:S01]  /*06e0*/  IMAD.MOV.U32 R2, RZ, RZ, RZ ;  /* 0x000000ffff027224 */ /* 0x000fe200078e00ff */
[----:B------:R-:W-:Y:S06]  /*06f0*/  @!P0 BRA `(.L_x_3) ;  /* 0x0000000400308947 */ /* 0x000fec0003800000 */
[----:B-1----:R-:W-:-:S05]  /*0700*/  UMOV UR6, 0x1 ;  /* 0x0000000100067882 */ /* 0x002fca0000000000 */
.L_x_6:
[----:B--2---:R-:W-:Y:S01]  /*0710*/  ULEA UR8, UR6, UR12, 0x3 ;  /* 0x0000000c06087291 */ /* 0x004fe2000f8e18ff */
[----:B------:R-:W-:Y:S01]  /*0720*/  IMAD.U32 R5, R2, -0x80000000, RZ ;  /* 0x8000000002057824 */ /* 0x000fe200078e00ff */
[----:B------:R-:W-:-:S07]  /*0730*/  NOP ;  /* 0x0000000000007918 */ /* 0x000fce0000000000 */
[----:B------:R-:W1:Y:S02]  /*0740*/  SYNCS.PHASECHK.TRANS64.TRYWAIT P0, [UR8+0x140b0], R5 ;  /* 0x0140b005ff0075a7 */ /* 0x000e640008001108 */
[----:B-1----:R-:W-:Y:S05]  /*0750*/  @!P0 BRA `(.L_x_5) ;  /* 0x0000002400448947 */ /* 0x002fea0003800000 */
.L_x_34:
[----:B------:R-:W-:Y:S01]  /*0760*/  ELECT P0, URZ, PT ;  /* 0x0000000000ff782f */ /* 0x000fe20003800000 */
[----:B------:R-:W-:-:S03]  /*0770*/  ULEA UR26, UR6, UR12, 0xd ;  /* 0x0000000c061a7291 */ /* 0x000fc6000f8e68ff */
[C---:B------:R-:W-:Y:S01]  /*0780*/  ISETP.EQ.U32.AND P0, PT, R3.reuse, 0x1, P0 ;  /* 0x000000010300780c */ /* 0x040fe20000702070 */
[----:B------:R-:W-:Y:S01]  /*0790*/  UIADD3 UR8, UPT, UPT, UR8, 0x14080, URZ ;  /* 0x0001408008087890 */ /* 0x000fe2000fffe0ff */
[----:B------:R-:W-:Y:S01]  /*07a0*/  VIADD R3, R3, 0xffffffff ;  /* 0xffffffff03037836 */ /* 0x000fe20000000000 */
[----:B------:R-:W-:Y:S02]  /*07b0*/  UIADD3 UR9, UPT, UPT, UR26, 0xa020, URZ ;  /* 0x0000a0201a097890 */ /* 0x000fe4000fffe0ff */
[----:B------:R-:W-:Y:S02]  /*07c0*/  UIADD3 UR27, UPT, UPT, UR26, 0xa000, URZ ;  /* 0x0000a0001a1b7890 */ /* 0x000fe4000fffe0ff */
[----:B------:R-:W-:Y:S02]  /*07d0*/  UIADD3 UR7, UPT, UPT, UR26, 0x20, URZ ;  /* 0x000000201a077890 */ /* 0x000fe4000fffe0ff */
[----:B------:R-:W-:Y:S02]  /*07e0*/  USHF.R.U32.HI UR22, URZ, 0x4, UR26 ;  /* 0x00000004ff167899 */ /* 0x000fe4000801161a */
[----:B------:R-:W-:-:S02]  /*07f0*/  UIADD3 UR23, UPT, UPT, UR26, 0x40, URZ ;  /* 0x000000401a177890 */ /* 0x000fc4000fffe0ff */
[----:B------:R-:W-:Y:S02]  /*0800*/  UIADD3 UR24, UPT, UPT, UR26, 0xa040, URZ ;  /* 0x0000a0401a187890 */ /* 0x000fe4000fffe0ff */
[----:B------:R-:W-:Y:S02]  /*0810*/  UIADD3 UR25, UPT, UPT, UR26, 0x60, URZ ;  /* 0x000000601a197890 */ /* 0x000fe4000fffe0ff */
[----:B------:R-:W-:Y:S02]  /*0820*/  USHF.R.U32.HI UR9, URZ, 0x4, UR9 ;  /* 0x00000004ff097899 */ /* 0x000fe40008011609 */
[----:B------:R-:W-:Y:S02]  /*0830*/  UIADD3 UR26, UPT, UPT, UR26, 0xa060, URZ ;  /* 0x0000a0601a1a7890 */ /* 0x000fe4000fffe0ff */
[----:B------:R-:W-:Y:S02]  /*0840*/  USHF.R.U32.HI UR27, URZ, 0x4, UR27 ;  /* 0x00000004ff1b7899 */ /* 0x000fe4000801161b */
[----:B------:R-:W-:-:S02]  /*0850*/  USHF.R.U32.HI UR28, URZ, 0x4, UR7 ;  /* 0x00000004ff1c7899 */ /* 0x000fc40008011607 */
[----:B------:R-:W-:Y:S02]  /*0860*/  USHF.R.U32.HI UR23, URZ, 0x4, UR23 ;  /* 0x00000004ff177899 */ /* 0x000fe40008011617 */
[----:B------:R-:W-:Y:S02]  /*0870*/  USHF.R.U32.HI UR30, URZ, 0x4, UR24 ;  /* 0x00000004ff1e7899 */ /* 0x000fe40008011618 */
[----:B------:R-:W-:Y:S02]  /*0880*/  USHF.R.U32.HI UR25, URZ, 0x4, UR25 ;  /* 0x00000004ff197899 */ /* 0x000fe40008011619 */
[----:B------:R-:W-:Y:S02]  /*0890*/  USHF.R.U32.HI UR34, URZ, 0x4, UR26 ;  /* 0x00000004ff227899 */ /* 0x000fe4000801161a */
[----:B------:R-:W-:Y:S02]  /*08a0*/  USGXT.U32 UR22, UR22, 0xe ;  /* 0x0000000e1616789a */ /* 0x000fe40008000000 */
[----:B------:R-:W-:-:S02]  /*08b0*/  USGXT.U32 UR7, UR27, 0xe ;  /* 0x0000000e1b07789a */ /* 0x000fc40008000000 */
[----:B------:R-:W-:Y:S02]  /*08c0*/  USGXT.U32 UR26, UR9, 0xe ;  /* 0x0000000e091a789a */ /* 0x000fe40008000000 */
[----:B------:R-:W-:Y:S01]  /*08d0*/  USGXT.U32 UR24, UR28, 0xe ;  /* 0x0000000e1c18789a */ /* 0x000fe20008000000 */
[----:B------:R-:W-:Y:S01]  /*08e0*/  UMOV UR9, URZ ;  /* 0x000000ff00097c82 */ /* 0x000fe20008000000 */
[----:B------:R-:W-:Y:S02]  /*08f0*/  USGXT.U32 UR28, UR23, 0xe ;  /* 0x0000000e171c789a */ /* 0x000fe40008000000 */
[----:B------:R-:W-:Y:S01]  /*0900*/  USGXT.U32 UR30, UR30, 0xe ;  /* 0x0000000e1e1e789a */ /* 0x000fe20008000000 */
[----:B------:R-:W-:Y:S01]  /*0910*/  VOTEU.ANY UP0, P0 ;  /* 0x0000000000ff7886 */ /* 0x000fe20000000100 */
[----:B------:R-:W-:Y:S02]  /*0920*/  USGXT.U32 UR32, UR25, 0xe ;  /* 0x0000000e1920789a */ /* 0x000fe40008000000 */
[----:B------:R-:W-:Y:S01]  /*0930*/  USGXT.U32 UR34, UR34, 0xe ;  /* 0x0000000e2222789a */ /* 0x000fe20008000000 */
[----:B------:R-:W-:Y:S01]  /*0940*/  UMOV UR36, UR8 ;  /* 0x0000000800247c82 */ /* 0x000fe20008000000 */
[----:B------:R-:W-:-:S02]  /*0950*/  ULOP3.LUT UR22, UR22, 0x2000000, URZ, 0xfc, !UPT ;  /* 0x0200000016167892 */ /* 0x000fc4000f8efcff */
[----:B------:R-:W-:Y:S02]  /*0960*/  ULOP3.LUT UR8, UR7, 0x2000000, URZ, 0xfc, !UPT ;  /* 0x0200000007087892 */ /* 0x000fe4000f8efcff */
[----:B------:R-:W-:Y:S02]  /*0970*/  UIADD3 UR6, UPT, UPT, UR6, 0x1, URZ ;  /* 0x0000000106067890 */ /* 0x000fe4000fffe0ff */
[----:B------:R-:W-:Y:S02]  /*0980*/  ULOP3.LUT UR24, UR24, 0x2000000, URZ, 0xfc, !UPT ;  /* 0x0200000018187892 */ /* 0x000fe4000f8efcff */
[----:B------:R-:W-:Y:S01]  /*0990*/  ULOP3.LUT UR26, UR26, 0x2000000, URZ, 0xfc, !UPT ;  /* 0x020000001a1a7892 */ /* 0x000fe2000f8efcff */
[----:B------:R-:W-:Y:S01]  /*09a0*/  VOTEU.ANY UP1, P0 ;  /* 0x0000000000ff7886 */ /* 0x000fe20000020100 */
[----:B------:R-:W-:Y:S01]  /*09b0*/  ULOP3.LUT UR28, UR28, 0x2000000, URZ, 0xfc, !UPT ;  /* 0x020000001c1c7892 */ /* 0x000fe2000f8efcff */
[----:B------:R-:W-:Y:S01]  /*09c0*/  ISETP.NE.U32.AND P0, PT, R3, RZ, PT ;  /* 0x000000ff0300720c */ /* 0x000fe20003f05070 */
[----:B------:R-:W-:-:S02]  /*09d0*/  ULOP3.LUT UR30, UR30, 0x2000000, URZ, 0xfc, !UPT ;  /* 0x020000001e1e7892 */ /* 0x000fc4000f8efcff */
[----:B------:R-:W-:Y:S02]  /*09e0*/  ULOP3.LUT UR32, UR32, 0x2000000, URZ, 0xfc, !UPT ;  /* 0x0200000020207892 */ /* 0x000fe4000f8efcff */
[----:B------:R-:W-:Y:S01]  /*09f0*/  ULOP3.LUT UR34, UR34, 0x2000000, URZ, 0xfc, !UPT ;  /* 0x0200000022227892 */ /* 0x000fe2000f8efcff */
[----:B------:R-:W-:Y:S01]  /*0a00*/  @UP0 UMOV UR37, UR4 ;  /* 0x0000000400250c82 */ /* 0x000fe20008000000 */
[----:B------:R-:W-:Y:S01]  /*0a10*/  UISETP.NE.U32.AND UP0, UPT, UR6, 0x5, UPT ;  /* 0x000000050600788c */ /* 0x000fe2000bf05070 */
        /* <DEDUP_REMOVED lines=8> */
[----:B------:R-:W-:Y:S01]  /*0aa0*/  USEL UR7, URZ, 0x1, UP0 ;  /* 0x00000001ff077887 */ /* 0x000fe20008000000 */
[----:B------:R2:W-:Y:S01]  /*0ab0*/  UTCHMMA gdesc[UR22], gdesc[UR8], tmem[UR13], tmem[UR16], idesc[UR17], UPT ;  /* 0x00ff1008160075ea */ /* 0x0005e2000b80000d */
        /* <DEDUP_REMOVED lines=8> */
[----:B------:R2:W-:Y:S01]  /*0b40*/  UTCHMMA gdesc[UR24], gdesc[UR26], tmem[UR13], tmem[UR20], idesc[UR21], UPT ;  /* 0x00ff141a180075ea */ /* 0x0005e2000b80000d */
[----:B------:R2:W-:Y:S01]  /*0b50*/  UTCHMMA gdesc[UR28], gdesc[UR30], tmem[UR13], tmem[UR18], idesc[UR19], UPT ;  /* 0x00ff121e1c0075ea */ /* 0x0005e2000b80000d */
[----:B------:R2:W-:Y:S01]  /*0b60*/  UTCHMMA gdesc[UR32], gdesc[UR34], tmem[UR13], tmem[UR14], idesc[UR15], UPT ;  /* 0x00ff0e22200075ea */ /* 0x0005e2000b80000d */
[----:B------:R2:W-:Y:S01]  /*0b70*/  UTCBAR [UR36], URZ ;  /* 0x000000ff240073e9 */ /* 0x0005e200080000ff */
[----:B------:R2:W-:Y:S01]  /*0b80*/  @UP1 UTCBAR [UR37], URZ ;  /* 0x000000ff250013e9 */ /* 0x0005e200080000ff */
[----:B------:R-:W-:Y:S01]  /*0b90*/  USEL UR6, UR6, URZ, UP0 ;  /* 0x000000ff06067287 */ /* 0x000fe20008000000 */
[----:B------:R-:W-:Y:S01]  /*0ba0*/  LOP3.LUT R2, R2, UR7, RZ, 0x3c, !PT ;  /* 0x0000000702027c12 */ /* 0x000fe2000f8e3cff */
[----:B------:R-:W-:Y:S10]  /*0bb0*/  @P0 BRA `(.L_x_6) ;  /* 0xfffffff800d40947 */ /* 0x000ff4000383ffff */
.L_x_3:
[----:B------:R-:W-:Y:S06]  /*0bc0*/  BAR.SYNC.DEFER_BLOCKING 0x1 ;  /* 0x0040000000007b1d */ /* 0x000fec0000010000 */
.L_x_7:
[----:B------:R-:W-:-:S08]  /*0bd0*/  NOP ;  /* 0x0000000000007918 */ /* 0x000fd00000000000 */
[----:B------:R-:W3:Y:S02]  /*0be0*/  USETMAXREG.TRY_ALLOC.CTAPOOL UP0, 0x18 ;  /* 0x00000018000079c8 */ /* 0x000ee40008000600 */
[----:B---3--:R-:W-:-:S13]  /*0bf0*/  PLOP3.LUT P0, PT, PT, PT, UP0, 0x80, 0x8 ;  /* 0x000000000008781c */ /* 0x008fda0003f0f008 */
[----:B------:R-:W-:Y:S05]  /*0c00*/  @!P0 BRA `(.L_x_7) ;  /* 0xfffffffc00f08947 */ /* 0x000fea000383ffff */
[----:B------:R-:W-:Y:S05]  /*0c10*/  BRA `(.L_x_1) ;  /* 0xfffffff400107947 */ /* 0x000fea000383ffff */
.L_x_8:
[----:B------:R-:W-:-:S08]  /*0c20*/  NOP ;  /* 0x0000000000007918 */ /* 0x000fd00000000000 */
[----:B------:R-:W1:Y:S02]  /*0c30*/  USETMAXREG.TRY_ALLOC.CTAPOOL UP0, 0x18 ;  /* 0x00000018000079c8 */ /* 0x000e640008000600 */
[----:B-1----:R-:W-:-:S13]  /*0c40*/  PLOP3.LUT P0, PT, PT, PT, UP0, 0x80, 0x8 ;  /* 0x000000000008781c */ /* 0x002fda0003f0f008 */
[----:B------:R-:W-:Y:S05]  /*0c50*/  @!P0 BRA `(.L_x_8) ;  /* 0xfffffffc00f08947 */ /* 0x000fea000383ffff */
[----:B------:R-:W1:Y:S02]  /*0c60*/  LDC R5, c[0x0][0x5a0] ;  /* 0x00016800ff057b82 */ /* 0x000e640000000800 */
[----:B-1----:R-:W-:-:S06]  /*0c70*/  VIADD R5, R5, 0x3f ;  /* 0x0000003f05057836 */ /* 0x002fcc0000000000 */
[----:B------:R-:W-:Y:S01]  /*0c80*/  BAR.SYNC.DEFER_BLOCKING 0x1 ;  /* 0x0040000000007b1d */ /* 0x000fe20000010000 */
[----:B------:R-:W-:-:S13]  /*0c90*/  ISETP.GE.AND P0, PT, R5, 0x40, PT ;  /* 0x000000400500780c */ /* 0x000fda0003f06270 */
[----:B------:R-:W-:Y:S05]  /*0ca0*/  @!P0 BRA `(.L_x_9) ;  /* 0x0000000400e48947 */ /* 0x000fea0003800000 */
[----:B------:R-:W1:Y:S01]  /*0cb0*/  LDC.64 R6, c[0x0][0x598] ;  /* 0x00016600ff067b82 */ /* 0x000e620000000a00 */
[----:B------:R-:W2:Y:S01]  /*0cc0*/  S2R R8, SR_CTAID.X ;  /* 0x0000000000087919 */ /* 0x000ea20000002500 */
[----:B------:R-:W-:Y:S01]  /*0cd0*/  UMOV UR4, URZ ;  /* 0x000000ff00047c82 */ /* 0x000fe20008000000 */
[----:B------:R-:W-:Y:S01]  /*0ce0*/  UMOV UR18, URZ ;  /* 0x000000ff00127c82 */ /* 0x000fe20008000000 */
[----:B-1----:R-:W-:Y:S02]  /*0cf0*/  VIADD R7, R7, 0x3f ;  /* 0x0000003f07077836 */ /* 0x002fe40000000000 */
[----:B------:R-:W-:-:S03]  /*0d00*/  VIADD R6, R6, 0x3f ;  /* 0x0000003f06067836 */ /* 0x000fc60000000000 */
[----:B------:R-:W-:-:S04]  /*0d10*/  SHF.R.S32.HI R2, RZ, 0x1f, R7 ;  /* 0x0000001fff027819 */ /* 0x000fc80000011407 */
[----:B------:R-:W-:Y:S02]  /*0d20*/  LEA.HI R2, R2, R7, RZ, 0x6 ;  /* 0x0000000702027211 */ /* 0x000fe400078f30ff */
[----:B--2---:R-:W-:Y:S02]  /*0d30*/  ISETP.GE.AND P4, PT, R8, RZ, PT ;  /* 0x000000ff0800720c */ /* 0x004fe40003f86270 */
[----:B------:R-:W-:-:S05]  /*0d40*/  SHF.R.S32.HI R2, RZ, 0x6, R2 ;  /* 0x00000006ff027819 */ /* 0x000fca0000011402 */
[----:B------:R-:W-:-:S05]  /*0d50*/  IMAD.SHL.U32 R7, R2, 0x8, RZ ;  /* 0x0000000802077824 */ /* 0x000fca00078e00ff */
[----:B------:R-:W-:-:S04]  /*0d60*/  IABS R10, R7 ;  /* 0x00000007000a7213 */ /* 0x000fc80000000000 */
[----:B------:R-:W1:Y:S08]  /*0d70*/  I2F.RP R9, R10 ;  /* 0x0000000a00097306 */ /* 0x000e700000209400 */
[----:B-1----:R-:W1:Y:S02]  /*0d80*/  MUFU.RCP R9, R9 ;  /* 0x0000000900097308 */ /* 0x002e640000001000 */
[----:B-1----:R-:W-:Y:S01]  /*0d90*/  VIADD R2, R9, 0xffffffe ;  /* 0x0ffffffe09027836 */ /* 0x002fe20000000000 */
[----:B------:R-:W-:-:S05]  /*0da0*/  IABS R9, R8 ;  /* 0x0000000800097213 */ /* 0x000fca0000000000 */
[----:B------:R1:W2:Y:S02]  /*0db0*/  F2I.FTZ.U32.TRUNC.NTZ R3, R2 ;  /* 0x0000000200037305 */ /* 0x0002a4000021f000 */
[----:B-1----:R-:W-:Y:S02]  /*0dc0*/  IMAD.MOV.U32 R2, RZ, RZ, RZ ;  /* 0x000000ffff027224 */ /* 0x002fe400078e00ff */
[----:B--2---:R-:W-:-:S04]  /*0dd0*/  IMAD.MOV R11, RZ, RZ, -R3 ;  /* 0x000000ffff0b7224 */ /* 0x004fc800078e0a03 */
[----:B------:R-:W-:-:S04]  /*0de0*/  IMAD R11, R11, R10, RZ ;  /* 0x0000000a0b0b7224 */ /* 0x000fc800078e02ff */
[----:B------:R-:W-:Y:S01]  /*0df0*/  IMAD.HI.U32 R12, R3, R11, R2 ;  /* 0x0000000b030c7227 */ /* 0x000fe200078e0002 */
[-C--:B------:R-:W-:Y:S02]  /*0e00*/  IABS R3, R7.reuse ;  /* 0x0000000700037213 */ /* 0x080fe40000000000 */
[----:B------:R-:W-:-:S03]  /*0e10*/  LOP3.LUT R2, R8, R7, RZ, 0x3c, !PT ;  /* 0x0000000708027212 */ /* 0x000fc600078e3cff */
[----:B------:R-:W-:Y:S01]  /*0e20*/  IMAD.MOV R3, RZ, RZ, -R3 ;  /* 0x000000ffff037224 */ /* 0x000fe200078e0a03 */
[----:B------:R-:W-:Y:S01]  /*0e30*/  ISETP.GE.AND P2, PT, R2, RZ, PT ;  /* 0x000000ff0200720c */ /* 0x000fe20003f46270 */
[----:B------:R-:W-:-:S04]  /*0e40*/  IMAD.HI.U32 R12, R12, R9, RZ ;  /* 0x000000090c0c7227 */ /* 0x000fc800078e00ff */
[----:B------:R-:W-:-:S05]  /*0e50*/  IMAD R3, R12, R3, R9 ;  /* 0x000000030c037224 */ /* 0x000fca00078e0209 */
[----:B------:R-:W-:-:S13]  /*0e60*/  ISETP.GT.U32.AND P1, PT, R10, R3, PT ;  /* 0x000000030a00720c */ /* 0x000fda0003f24070 */
[----:B------:R-:W-:Y:S02]  /*0e70*/  @!P1 IMAD.IADD R3, R3, 0x1, -R10 ;  /* 0x0000000103039824 */ /* 0x000fe400078e0a0a */
[----:B------:R-:W-:Y:S01]  /*0e80*/  @!P1 VIADD R12, R12, 0x1 ;  /* 0x000000010c0c9836 */ /* 0x000fe20000000000 */
[----:B------:R-:W-:Y:S02]  /*0e90*/  ISETP.NE.AND P1, PT, R7, RZ, PT ;  /* 0x000000ff0700720c */ /* 0x000fe40003f25270 */
[----:B------:R-:W-:Y:S02]  /*0ea0*/  ISETP.GE.U32.AND P0, PT, R3, R10, PT ;  /* 0x0000000a0300720c */ /* 0x000fe40003f06070 */
[----:B------:R-:W-:-:S04]  /*0eb0*/  SHF.R.S32.HI R3, RZ, 0x1f, R6 ;  /* 0x0000001fff037819 */ /* 0x000fc80000011406 */
[----:B------:R-:W-:-:S07]  /*0ec0*/  LEA.HI R3, R3, R6, RZ, 0x6 ;  /* 0x0000000603037211 */ /* 0x000fce00078f30ff */
[----:B------:R-:W-:-:S04]  /*0ed0*/  @P0 VIADD R12, R12, 0x1 ;  /* 0x000000010c0c0836 */ /* 0x000fc80000000000 */
[----:B------:R-:W-:Y:S01]  /*0ee0*/  @!P2 IMAD.MOV R12, RZ, RZ, -R12 ;  /* 0x000000ffff0ca224 */ /* 0x000fe200078e0a0c */
[----:B------:R-:W-:-:S05]  /*0ef0*/  @!P1 LOP3.LUT R12, RZ, R7, RZ, 0x33, !PT ;  /* 0x00000007ff0c9212 */ /* 0x000fca00078e33ff */
[----:B------:R-:W-:Y:S02]  /*0f00*/  IMAD.SHL.U32 R6, R12, 0x8, RZ ;  /* 0x000000080c067824 */ /* 0x000fe400078e00ff */
[----:B------:R-:W-:-:S03]  /*0f10*/  IMAD.MOV R12, RZ, RZ, -R12 ;  /* 0x000000ffff0c7224 */ /* 0x000fc600078e0a0c */
[----:B------:R-:W-:Y:S01]  /*0f20*/  LEA.HI.SX32 R3, R3, -R6, 0x1a ;  /* 0x8000000603037211 */ /* 0x000fe200078fd2ff */
[----:B------:R-:W-:-:S03]  /*0f30*/  IMAD R7, R7, R12, R8 ;  /* 0x0000000c07077224 */ /* 0x000fc600078e0208 */
[----:B------:R-:W-:-:S04]  /*0f40*/  VIMNMX R10, PT, PT, R3, 0x8, PT ;  /* 0x00000008030a7848 */ /* 0x000fc80003fe0100 */
[----:B------:R-:W-:-:S04]  /*0f50*/  IABS R11, R10 ;  /* 0x0000000a000b7213 */ /* 0x000fc80000000000 */
[----:B------:R-:W1:Y:S08]  /*0f60*/  I2F.RP R13, R11 ;  /* 0x0000000b000d7306 */ /* 0x000e700000209400 */
[----:B-1----:R-:W1:Y:S02]  /*0f70*/  MUFU.RCP R13, R13 ;  /* 0x0000000d000d7308 */ /* 0x002e640000001000 */
[----:B-1----:R-:W-:-:S06]  /*0f80*/  VIADD R2, R13, 0xffffffe ;  /* 0x0ffffffe0d027836 */ /* 0x002fcc0000000000 */
[----:B------:R1:W2:Y:S02]  /*0f90*/  F2I.FTZ.U32.TRUNC.NTZ R3, R2 ;  /* 0x0000000200037305 */ /* 0x0002a4000021f000 */
[----:B-1----:R-:W-:Y:S02]  /*0fa0*/  IMAD.MOV.U32 R2, RZ, RZ, RZ ;  /* 0x000000ffff027224 */ /* 0x002fe400078e00ff */
[----:B--2---:R-:W-:-:S04]  /*0fb0*/  IMAD.MOV R14, RZ, RZ, -R3 ;  /* 0x000000ffff0e7224 */ /* 0x004fc800078e0a03 */
[----:B------:R-:W-:-:S04]  /*0fc0*/  IMAD R15, R14, R11, RZ ;  /* 0x0000000b0e0f7224 */ /* 0x000fc800078e02ff */
[----:B------:R-:W-:Y:S01]  /*0fd0*/  IMAD.HI.U32 R14, R3, R15, R2 ;  /* 0x0000000f030e7227 */ /* 0x000fe200078e0002 */
[----:B------:R-:W-:-:S05]  /*0fe0*/  IABS R3, R10 ;  /* 0x0000000a00037213 */ /* 0x000fca0000000000 */
[----:B------:R-:W-:Y:S01]  /*0ff0*/  IMAD.MOV R13, RZ, RZ, -R3 ;  /* 0x000000ffff0d7224 */ /* 0x000fe200078e0a03 */
[----:B------:R-:W-:Y:S01]  /*1000*/  IABS R3, R7 ;  /* 0x0000000700037213 */ /* 0x000fe20000000000 */
[----:B------:R-:W-:Y:S01]  /*1010*/  IMAD.HI.U32 R2, R14, R9, RZ ;  /* 0x000000090e027227 */ /* 0x000fe200078e00ff */
[----:B------:R-:W-:-:S03]  /*1020*/  LOP3.LUT R7, R7, R10, RZ, 0x3c, !PT ;  /* 0x0000000a07077212 */ /* 0x000fc600078e3cff */
[----:B------:R-:W-:Y:S01]  /*1030*/  IMAD R12, R2, R13, R9 ;  /* 0x0000000d020c7224 */ /* 0x000fe200078e0209 */
[----:B------:R-:W-:Y:S01]  /*1040*/  ISETP.GE.AND P2, PT, R7, RZ, PT ;  /* 0x000000ff0700720c */ /* 0x000fe20003f46270 */
[----:B------:R-:W-:-:S03]  /*1050*/  IMAD.HI.U32 R14, R14, R3, RZ ;  /* 0x000000030e0e7227 */ /* 0x000fc600078e00ff */
[----:B------:R-:W-:Y:S01]  /*1060*/  ISETP.GT.U32.AND P0, PT, R11, R12, PT ;  /* 0x0000000c0b00720c */ /* 0x000fe20003f04070 */
[----:B------:R-:W-:Y:S01]  /*1070*/  IMAD R2, R14, R13, R3 ;  /* 0x0000000d0e027224 */ /* 0x000fe200078e0203 */
[----:B------:R-:W-:-:S04]  /*1080*/  LOP3.LUT R3, RZ, R10, RZ, 0x33, !PT ;  /* 0x0000000aff037212 */ /* 0x000fc800078e33ff */
[----:B------:R-:W-:-:S07]  /*1090*/  ISETP.GT.U32.AND P1, PT, R11, R2, PT ;  /* 0x000000020b00720c */ /* 0x000fce0003f24070 */
[----:B------:R-:W-:-:S05]  /*10a0*/  @!P0 IMAD.IADD R12, R12, 0x1, -R11 ;  /* 0x000000010c0c8824 */ /* 0x000fca00078e0a0b */
[----:B------:R-:W-:Y:S01]  /*10b0*/  ISETP.GT.U32.AND P3, PT, R11, R12, PT ;  /* 0x0000000c0b00720c */ /* 0x000fe20003f64070 */
[----:B------:R-:W-:Y:S02]  /*10c0*/  @!P1 IMAD.IADD R2, R2, 0x1, -R11 ;  /* 0x0000000102029824 */ /* 0x000fe400078e0a0b */
[----:B------:R-:W-:-:S03]  /*10d0*/  @!P1 VIADD R14, R14, 0x1 ;  /* 0x000000010e0e9836 */ /* 0x000fc60000000000 */
[----:B------:R-:W-:Y:S02]  /*10e0*/  ISETP.GE.U32.AND P0, PT, R2, R11, PT ;  /* 0x0000000b0200720c */ /* 0x000fe40003f06070 */
[----:B------:R-:W-:-:S04]  /*10f0*/  SHF.R.S32.HI R2, RZ, 0x1f, R5 ;  /* 0x0000001fff027819 */ /* 0x000fc80000011405 */
[----:B------:R-:W-:Y:S01]  /*1100*/  LEA.HI R2, R2, R5, RZ, 0x6 ;  /* 0x0000000502027211 */ /* 0x000fe200078f30ff */
[----:B------:R-:W-:Y:S02]  /*1110*/  @!P3 IMAD.IADD R12, R12, 0x1, -R11 ;  /* 0x000000010c0cb824 */ /* 0x000fe400078e0a0b */
[----:B------:R-:W-:Y:S01]  /*1120*/  IMAD.MOV.U32 R5, RZ, RZ, RZ ;  /* 0x000000ffff057224 */ /* 0x000fe200078e00ff */
[----:B------:R-:W-:Y:S01]  /*1130*/  SHF.R.S32.HI R2, RZ, 0x6, R2 ;  /* 0x00000006ff027819 */ /* 0x000fe20000011402 */
[----:B------:R-:W-:Y:S02]  /*1140*/  @!P4 IMAD.MOV R12, RZ, RZ, -R12 ;  /* 0x000000ffff0cc224 */ /* 0x000fe400078e0a0c */
[----:B------:R-:W-:Y:S01]  /*1150*/  @P0 VIADD R14, R14, 0x1 ;  /* 0x000000010e0e0836 */ /* 0x000fe20000000000 */
[----:B------:R-:W-:-:S03]  /*1160*/  ISETP.NE.AND P0, PT, R10, RZ, PT ;  /* 0x000000ff0a00720c */ /* 0x000fc60003f05270 */
[----:B------:R-:W-:Y:S01]  /*1170*/  @!P2 IMAD.MOV R14, RZ, RZ, -R14 ;  /* 0x000000ffff0ea224 */ /* 0x000fe200078e0a0e */
[----:B------:R-:W-:-:S04]  /*1180*/  SEL R7, R3, R12, !P0 ;  /* 0x0000000c03077207 */ /* 0x000fc80004000000 */
[----:B------:R-:W-:Y:S01]  /*1190*/  SEL R3, R3, R14, !P0 ;  /* 0x0000000e03037207 */ /* 0x000fe20004000000 */
[----:B------:R-:W-:-:S03]  /*11a0*/  IMAD.IADD R7, R6, 0x1, R7 ;  /* 0x0000000106077824 */ /* 0x000fc600078e0207 */
[----:B------:R-:W-:Y:S01]  /*11b0*/  R2UR UR15, R3 ;  /* 0x00000000030f72ca */ /* 0x000fe200000e0000 */
[----:B------:R-:W-:Y:S01]  /*11c0*/  VIADD R3, R0, 0xffffff00 ;  /* 0xffffff0000037836 */ /* 0x000fe20000000000 */
[----:B------:R-:W-:-:S04]  /*11d0*/  R2UR UR19, R7 ;  /* 0x00000000071372ca */ /* 0x000fc800000e0000 */
[----:B------:R-:W-:-:S07]  /*11e0*/  ISETP.NE.U32.AND P2, PT, R3, RZ, PT ;  /* 0x000000ff0300720c */ /* 0x000fce0003f45070 */
[----:B------:R-:W-:Y:S02]  /*11f0*/  USHF.L.U32 UR15, UR15, 0x6, URZ ;  /* 0x000000060f0f7899 */ /* 0x000fe400080006ff */
[----:B------:R-:W-:-:S12]  /*1200*/  USHF.L.U32 UR19, UR19, 0x6, URZ ;  /* 0x0000000613137899 */ /* 0x000fd800080006ff */
.L_x_11:
[----:B------:R-:W-:Y:S01]  /*1210*/  ULEA UR13, UR4, UR5, 0x3 ;  /* 0x00000005040d7291 */ /* 0x000fe2000f8e18ff */
[----:B------:R-:W-:-:S08]  /*1220*/  IMAD.U32 R6, R5, -0x80000000, RZ ;  /* 0x8000000005067824 */ /* 0x000fd000078e00ff */
[----:B------:R-:W1:Y:S02]  /*1230*/  SYNCS.PHASECHK.TRANS64.TRYWAIT P0, [UR13+0x14080], R6 ;  /* 0x01408006ff0075a7 */ /* 0x000e64000800110d */
[----:B-1----:R-:W-:Y:S05]  /*1240*/  @!P0 BRA `(.L_x_10) ;  /* 0x0000001800948947 */ /* 0x002fea0003800000 */
.L_x_35:
[----:B------:R-:W-:Y:S01]  /*1250*/  BAR.SYNC.DEFER_BLOCKING 0x3, 0x40 ;  /* 0x00c1000000007b1d */ /* 0x000fe20000010000 */
[----:B------:R-:W-:Y:S01]  /*1260*/  ELECT P0, URZ, PT ;  /* 0x0000000000ff782f */ /* 0x000fe20003800000 */
[----:B------:R-:W-:Y:S01]  /*1270*/  @!P2 IMAD.MOV.U32 R6, RZ, RZ, 0x4000 ;  /* 0x00004000ff06a424 */ /* 0x000fe200078e00ff */
[----:B------:R-:W-:Y:S01]  /*1280*/  ELECT P1, URZ, PT ;  /* 0x0000000000ff782f */ /* 0x000fe20003820000 */
[----:B------:R-:W-:Y:S01]  /*1290*/  VIADD R2, R2, 0xffffffff ;  /* 0xffffffff02027836 */ /* 0x000fe20000000000 */
[C---:B------:R-:W-:Y:S01]  /*12a0*/  ISETP.LT.U32.AND P0, PT, R3.reuse, 0x20, P0 ;  /* 0x000000200300780c */ /* 0x040fe20000701070 */
[----:B------:R-:W-:Y:S01]  /*12b0*/  ULEA UR16, UR4, UR5, 0xd ;  /* 0x0000000504107291 */ /* 0x000fe2000f8e68ff */
[----:B------:R-:W-:Y:S01]  /*12c0*/  ISETP.LT.U32.AND P1, PT, R3, 0x20, P1 ;  /* 0x000000200300780c */ /* 0x000fe20000f21070 */
[----:B------:R-:W-:Y:S01]  /*12d0*/  UIADD3 UR4, UPT, UPT, UR4, 0x1, URZ ;  /* 0x0000000104047890 */ /* 0x000fe2000fffe0ff */
[----:B------:R-:W-:-:S09]  /*12e0*/  UMOV UR14, UR18 ;  /* 0x00000012000e7c82 */ /* 0x000fd20008000000 */
[----:B------:R-:W-:Y:S01]  /*12f0*/  VOTEU.ANY UP1, P0 ;  /* 0x0000000000ff7886 */ /* 0x000fe20000020100 */
[----:B------:R-:W-:Y:S01]  /*1300*/  VOTEU.ANY UP3, P0 ;  /* 0x0000000000ff7886 */ /* 0x000fe20000060100 */
[----:B------:R-:W-:Y:S01]  /*1310*/  VOTEU.ANY UP2, P1 ;  /* 0x0000000000ff7886 */ /* 0x000fe20000840100 */
[----:B------:R-:W-:Y:S02]  /*1320*/  ISETP.NE.U32.AND P0, PT, R2, RZ, PT ;  /* 0x000000ff0200720c */ /* 0x000fe40003f05070 */
[----:B------:R-:W-:Y:S02]  /*1330*/  @UP1 UIADD3 UR17, UPT, UPT, UR13, 0x140b0, URZ ;  /* 0x000140b00d111890 */ /* 0x000fe4000fffe0ff */
[----:B------:R1:W-:Y:S01]  /*1340*/  @!P2 SYNCS.ARRIVE.TRANS64 RZ, [UR13+0x140b0], R6 ;  /* 0x0140b006ffffa9a7 */ /* 0x0003e2000800000d */
[----:B------:R-:W-:Y:S01]  /*1350*/  BAR.SYNC.DEFER_BLOCKING 0x3, 0x40 ;  /* 0x00c1000000007b1d */ /* 0x000fe20000010000 */
[----:B------:R-:W-:Y:S02]  /*1360*/  @UP2 UIADD3 UR6, UP0, UPT, UR10, 0xc0, URZ ;  /* 0x000000c00a062890 */ /* 0x000fe4000ff1e0ff */
[----:B------:R-:W-:-:S02]  /*1370*/  @UP2 UIADD3 UR12, UPT, UPT, UR16, 0xa000, URZ ;  /* 0x0000a000100c2890 */ /* 0x000fc4000fffe0ff */
[----:B------:R-:W-:Y:S02]  /*1380*/  @UP2 UIADD3 UR13, UPT, UPT, UR13, 0x140b0, URZ ;  /* 0x000140b00d0d2890 */ /* 0x000fe4000fffe0ff */
[----:B------:R-:W-:Y:S02]  /*1390*/  @UP2 UIADD3.X UR7, UPT, UPT, URZ, UR11, URZ, UP0, !UPT ;  /* 0x0000000bff072290 */ /* 0x000fe400087fe4ff */
[----:B------:R-:W-:Y:S01]  /*13a0*/  VOTEU.ANY UP0, P1 ;  /* 0x0000000000ff7886 */ /* 0x000fe20000800100 */
[----:B------:R2:W-:Y:S01]  /*13b0*/  @UP3 UTMALDG.2D [UR16], [UR10] ;  /* 0x000000100a0035b4 */ /* 0x0005e20008008000 */
[----:B------:R-:W-:Y:S01]  /*13c0*/  BAR.SYNC.DEFER_BLOCKING 0x3, 0x40 ;  /* 0x00c1000000007b1d */ /* 0x000fe20000010000 */
[----:B--2---:R-:W-:-:S05]  /*13d0*/  UIADD3 UR18, UPT, UPT, UR18, 0x40, URZ ;  /* 0x0000004012127890 */ /* 0x004fca000fffe0ff */
[----:B------:R1:W-:Y:S01]  /*13e0*/  @UP0 UTMALDG.2D [UR12], [UR6] ;  /* 0x0000000c060005b4 */ /* 0x0003e20008008000 */
[----:B------:R-:W-:-:S04]  /*13f0*/  UISETP.NE.U32.AND UP0, UPT, UR4, 0x5, UPT ;  /* 0x000000050400788c */ /* 0x000fc8000bf05070 */
[----:B------:R-:W-:Y:S02]  /*1400*/  USEL UR8, URZ, 0x1, UP0 ;  /* 0x00000001ff087887 */ /* 0x000fe40008000000 */
[----:B------:R-:W-:-:S04]  /*1410*/  USEL UR4, UR4, URZ, UP0 ;  /* 0x000000ff04047287 */ /* 0x000fc80008000000 */
[----:B------:R-:W-:Y:S01]  /*1420*/  LOP3.LUT R5, R5, UR8, RZ, 0x3c, !PT ;  /* 0x0000000805057c12 */ /* 0x000fe2000f8e3cff */
[----:B-1----:R-:W-:Y:S07]  /*1430*/  @P0 BRA `(.L_x_11) ;  /* 0xfffffffc00740947 */ /* 0x002fee000383ffff */
.L_x_9:
[----:B------:R-:W-:Y:S06]  /*1440*/  BAR.SYNC.DEFER_BLOCKING 0x1 ;  /* 0x0040000000007b1d */ /* 0x000fec0000010000 */
.L_x_12:
[----:B------:R-:W-:-:S08]  /*1450*/  NOP ;  /* 0x0000000000007918 */ /* 0x000fd00000000000 */
[----:B------:R-:W1:Y:S02]  /*1460*/  USETMAXREG.TRY_ALLOC.CTAPOOL UP0, 0x18 ;  /* 0x00000018000079c8 */ /* 0x000e640008000600 */
[----:B-1----:R-:W-:-:S13]  /*1470*/  PLOP3.LUT P0, PT, PT, PT, UP0, 0x80, 0x8 ;  /* 0x000000000008781c */ /* 0x002fda0003f0f008 */
[----:B------:R-:W-:Y:S05]  /*1480*/  @!P0 BRA `(.L_x_12) ;  /* 0xfffffffc00f08947 */ /* 0x000fea000383ffff */
[----:B------:R-:W-:Y:S05]  /*1490*/  BRA `(.L_x_1) ;  /* 0xffffffe800f07947 */ /* 0x000fea000383ffff */
.L_x_13:
[----:B------:R-:W-:-:S08]  /*14a0*/  NOP ;  /* 0x0000000000007918 */ /* 0x000fd00000000000 */
[----:B------:R-:W1:Y:S02]  /*14b0*/  USETMAXREG.TRY_ALLOC.CTAPOOL UP0, 0x18 ;  /* 0x00000018000079c8 */ /* 0x000e640008000600 */
[----:B-1----:R-:W-:-:S13]  /*14c0*/  PLOP3.LUT P0, PT, PT, PT, UP0, 0x80, 0x8 ;  /* 0x000000000008781c */ /* 0x002fda0003f0f008 */
[----:B------:R-:W-:Y:S05]  /*14d0*/  @!P0 BRA `(.L_x_13) ;  /* 0xfffffffc00f08947 */ /* 0x000fea000383ffff */
[----:B------:R-:W-:Y:S08]  /*14e0*/  BAR.SYNC.DEFER_BLOCKING 0x1 ;  /* 0x0040000000007b1d */ /* 0x000ff00000010000 */
[----:B------:R-:W-:Y:S06]  /*14f0*/  BAR.SYNC.DEFER_BLOCKING 0x1 ;  /* 0x0040000000007b1d */ /* 0x000fec0000010000 */
.L_x_14:
[----:B------:R-:W-:-:S08]  /*1500*/  NOP ;  /* 0x0000000000007918 */ /* 0x000fd00000000000 */
[----:B------:R-:W1:Y:S02]  /*1510*/  USETMAXREG.TRY_ALLOC.CTAPOOL UP0, 0x18 ;  /* 0x00000018000079c8 */ /* 0x000e640008000600 */
[----:B-1----:R-:W-:-:S13]  /*1520*/  PLOP3.LUT P0, PT, PT, PT, UP0, 0x80, 0x8 ;  /* 0x000000000008781c */ /* 0x002fda0003f0f008 */
[----:B------:R-:W-:Y:S05]  /*1530*/  @!P0 BRA `(.L_x_14) ;  /* 0xfffffffc00f08947 */ /* 0x000fea000383ffff */
[----:B------:R-:W-:Y:S05]  /*1540*/  BRA `(.L_x_1) ;  /* 0xffffffe800c47947 */ /* 0x000fea000383ffff */
.L_x_0:
[----:B------:R-:W-:-:S08]  /*1550*/  NOP ;  /* 0x0000000000007918 */ /* 0x000fd00000000000 */
[----:B------:R-:W1:Y:S02]  /*1560*/  USETMAXREG.TRY_ALLOC.CTAPOOL UP0, 0xf0 ;  /* 0x000000f0000079c8 */ /* 0x000e640008000600 */
[----:B-1----:R-:W-:-:S13]  /*1570*/  PLOP3.LUT P0, PT, PT, PT, UP0, 0x80, 0x8 ;  /* 0x000000000008781c */ /* 0x002fda0003f0f008 */
[----:B------:R-:W-:Y:S05]  /*1580*/  @!P0 BRA `(.L_x_0) ;  /* 0xfffffffc00f08947 */ /* 0x000fea000383ffff */
[----:B------:R-:W-:-:S13]  /*1590*/  ISETP.GE.U32.AND P1, PT, R0, 0x20, PT ;  /* 0x000000200000780c */ /* 0x000fda0003f26070 */
[----:B------:R-:W-:Y:S05]  /*15a0*/  @P1 BRA `(.L_x_15) ;  /* 0x0000000000b81947 */ /* 0x000fea0003800000 */
[----:B------:R-:W1:Y:S01]  /*15b0*/  S2UR UR6, SR_CgaCtaId ;  /* 0x00000000000679c3 */ /* 0x000e620000008800 */
[----:B------:R-:W-:Y:S01]  /*15c0*/  NOP ;  /* 0x0000000000007918 */ /* 0x000fe20000000000 */
[----:B------:R-:W-:Y:S02]  /*15d0*/  UMOV UR4, 0x40 ;  /* 0x0000004000047882 */ /* 0x000fe40000000000 */
[----:B-1----:R-:W-:-:S09]  /*15e0*/  ULEA UR4, UR6, UR4, 0x18 ;  /* 0x0000000406047291 */ /* 0x002fd2000f8ec0ff */
[----:B------:R-:W1:Y:S01]  /*15f0*/  LDS.U8 R2, [UR4] ;  /* 0x00000004ff027984 */ /* 0x000e620008000000 */
[----:B------:R-:W-:Y:S02]  /*1600*/  UMOV UR4, 0x400 ;  /* 0x0000040000047882 */ /* 0x000fe40000000000 */
[----:B------:R-:W-:Y:S01]  /*1610*/  ULEA UR5, UR6, UR4, 0x18 ;  /* 0x0000000406057291 */ /* 0x000fe2000f8ec0ff */
[----:B-1----:R-:W-:-:S13]  /*1620*/  ISETP.NE.AND P0, PT, R2, RZ, PT ;  /* 0x000000ff0200720c */ /* 0x002fda0003f05270 */
[----:B------:R-:W-:Y:S05]  /*1630*/  @P0 BRA `(.L_x_16) ;  /* 0x00000000007c0947 */ /* 0x000fea0003800000 */
[----:B------:R-:W-:-:S13]  /*1640*/  ELECT P0, URZ, PT ;  /* 0x0000000000ff782f */ /* 0x000fda0003800000 */
[----:B------:R-:W-:Y:S05]  /*1650*/  @!P0 BRA `(.L_x_17) ;  /* 0x0000000000848947 */ /* 0x000fea0003800000 */
[----:B------:R-:W-:Y:S01]  /*1660*/  UMOV UR4, 0x2 ;  /* 0x0000000200047882 */ /* 0x000fe20000000000 */
[----:B------:R-:W-:Y:S02]  /*1670*/  IMAD.MOV.U32 R6, RZ, RZ, 0x1 ;  /* 0x00000001ff067424 */ /* 0x000fe400078e00ff */
[----:B------:R-:W-:Y:S02]  /*1680*/  IMAD.MOV.U32 R3, RZ, RZ, 0x3 ;  /* 0x00000003ff037424 */ /* 0x000fe400078e00ff */
[----:B------:R-:W-:Y:S04]  /*1690*/  DEPBAR.LE SB1, 0x36 ;  /* 0x00009d800000791a */ /* 0x000fe80000000000 */
[----:B------:R-:W1:Y:S02]  /*16a0*/  UTCATOMSWS.FIND_AND_SET.ALIGN UP0, UR4, UR4 ;  /* 0x00000004000475e3 */ /* 0x000e640008000800 */
[----:B-1----:R-:W-:-:S04]  /*16b0*/  PLOP3.LUT P0, PT, PT, PT, UP0, 0x80, 0x8 ;  /* 0x000000000008781c */ /* 0x002fc80003f0f008 */
[----:B------:R-:W-:-:S04]  /*16c0*/  SEL R2, RZ, 0xffffffff, !P0 ;  /* 0xffffffffff027807 */ /* 0x000fc80004000000 */
[----:B------:R-:W-:Y:S01]  /*16d0*/  ISETP.NE.AND P0, PT, R2, RZ, PT ;  /* 0x000000ff0200720c */ /* 0x000fe20003f05270 */
[----:B------:R-:W-:-:S12]  /*16e0*/  IMAD.U32 R2, RZ, RZ, UR4 ;  /* 0x00000004ff027e24 */ /* 0x000fd8000f8e00ff */
[----:B------:R-:W-:Y:S05]  /*16f0*/  @P0 BRA `(.L_x_18) ;  /* 0x0000000000240947 */ /* 0x000fea0003800000 */
.L_x_19:
[----:B------:R-:W-:Y:S05]  /*1700*/  NANOSLEEP 0x64 ;  /* 0x000000640000795d */ /* 0x000fea0003800000 */
[----:B------:R-:W-:-:S05]  /*1710*/  UMOV UR4, 0x2 ;  /* 0x0000000200047882 */ /* 0x000fca0000000000 */
[----:B------:R-:W-:Y:S04]  /*1720*/  DEPBAR.LE SB1, 0x36 ;  /* 0x00009d800000791a */ /* 0x000fe80000000000 */
[----:B------:R-:W1:Y:S02]  /*1730*/  UTCATOMSWS.FIND_AND_SET.ALIGN UP0, UR4, UR4 ;  /* 0x00000004000475e3 */ /* 0x000e640008000800 */
[----:B-1----:R-:W-:-:S04]  /*1740*/  PLOP3.LUT P0, PT, PT, PT, UP0, 0x80, 0x8 ;  /* 0x000000000008781c */ /* 0x002fc80003f0f008 */
[----:B------:R-:W-:-:S04]  /*1750*/  SEL R2, RZ, 0xffffffff, !P0 ;  /* 0xffffffffff027807 */ /* 0x000fc80004000000 */
[----:B------:R-:W-:Y:S01]  /*1760*/  ISETP.NE.AND P0, PT, R2, RZ, PT ;  /* 0x000000ff0200720c */ /* 0x000fe20003f05270 */
[----:B------:R-:W-:-:S12]  /*1770*/  IMAD.U32 R2, RZ, RZ, UR4 ;  /* 0x00000004ff027e24 */ /* 0x000fd8000f8e00ff */
[----:B------:R-:W-:Y:S05]  /*1780*/  @!P0 BRA `(.L_x_19) ;  /* 0xfffffffc00dc8947 */ /* 0x000fea000383ffff */
.L_x_18:
[C---:B------:R-:W-:Y:S01]  /*1790*/  VIADD R5, R2.reuse, 0x10 ;  /* 0x0000001002057836 */ /* 0x040fe20000000000 */
[----:B------:R-:W-:Y:S01]  /*17a0*/  UMOV UR4, 0x50 ;  /* 0x0000005000047882 */ /* 0x000fe20000000000 */
[----:B------:R-:W-:Y:S01]  /*17b0*/  SHF.L.U32 R3, R3, R2, RZ ;  /* 0x0000000203037219 */ /* 0x000fe200000006ff */
[----:B------:R-:W-:Y:S01]  /*17c0*/  ULEA UR4, UR6, UR4, 0x18 ;  /* 0x0000000406047291 */ /* 0x000fe2000f8ec0ff */
[----:B------:R-:W-:Y:S01]  /*17d0*/  IMAD.SHL.U32 R2, R2, 0x20, RZ ;  /* 0x0000002002027824 */ /* 0x000fe200078e00ff */
[----:B------:R-:W-:-:S04]  /*17e0*/  SHF.L.U32 R6, R6, R5, RZ ;  /* 0x0000000506067219 */ /* 0x000fc800000006ff */
[----:B------:R-:W-:-:S05]  /*17f0*/  LOP3.LUT R3, R6, R3, RZ, 0xfc, !PT ;  /* 0x0000000306037212 */ /* 0x000fca00078efcff */
[----:B------:R1:W-:Y:S04]  /*1800*/  ATOMS.OR RZ, [UR4], R3 ;  /* 0x00000003ffff798c */ /* 0x0003e8000b000004 */
[----:B------:R1:W-:Y:S01]  /*1810*/  STS [UR5], R2 ;  /* 0x00000002ff007988 */ /* 0x0003e20008000805 */
[----:B------:R-:W-:Y:S05]  /*1820*/  BRA `(.L_x_17) ;  /* 0x0000000000107947 */ /* 0x000fea0003800000 */
.L_x_16:
[----:B------:R-:W-:-:S05]  /*1830*/  IMAD.MOV.U32 R2, RZ, RZ, -0x1 ;  /* 0xffffffffff027424 */ /* 0x000fca00078e00ff */
[----:B------:R1:W-:Y:S02]  /*1840*/  STS [UR5], R2 ;  /* 0x00000002ff007988 */ /* 0x0003e40008000805 */
[----:B-1----:R-:W-:-:S07]  /*1850*/  MOV R2, 0x1870 ;  /* 0x0000187000027802 */ /* 0x002fce0000000f00 */
[----:B------:R-:W-:Y:S05]  /*1860*/  CALL.REL.NOINC `($__internal_1_$__cuda_sm10x_tcgen05_guardrail_trap_phase_invalid_during_alloc) ;  /* 0x0000001400307944 */ /* 0x000fea0003c00000 */
.L_x_17:
[----:B------:R-:W-:Y:S05]  /*1870*/  WARPSYNC.ALL ;  /* 0x0000000000007948 */ /* 0x000fea0003800000 */
[----:B------:R-:W-:Y:S01]  /*1880*/  NOP ;  /* 0x0000000000007918 */ /* 0x000fe20000000000 */
.L_x_15:
[----:B------:R-:W2:Y:S01]  /*1890*/  LDC.64 R6, c[0x0][0x598] ;  /* 0x00016600ff067b82 */ /* 0x000ea20000000a00 */
[----:B------:R-:W3:Y:S01]  /*18a0*/  S2R R16, SR_CTAID.X ;  /* 0x0000000000107919 */ /* 0x000ee20000002500 */
[----:B------:R-:W-:-:S06]  /*18b0*/  UMOV UR4, 0x400 ;  /* 0x0000040000047882 */ /* 0x000fcc0000000000 */
[----:B------:R-:W4:Y:S01]  /*18c0*/  S2UR UR5, SR_CgaCtaId ;  /* 0x00000000000579c3 */ /* 0x000f220000008800 */
[----:B--2---:R-:W-:Y:S02]  /*18d0*/  VIADD R7, R7, 0x3f ;  /* 0x0000003f07077836 */ /* 0x004fe40000000000 */
[----:B------:R-:W-:-:S03]  /*18e0*/  VIADD R6, R6, 0x3f ;  /* 0x0000003f06067836 */ /* 0x000fc60000000000 */
[----:B-1----:R-:W-:Y:S01]  /*18f0*/  SHF.R.S32.HI R2, RZ, 0x1f, R7 ;  /* 0x0000001fff027819 */ /* 0x002fe20000011407 */
[----:B----4-:R-:W-:-:S03]  /*1900*/  ULEA UR7, UR5, UR4, 0x18 ;  /* 0x0000000405077291 */ /* 0x010fc6000f8ec0ff */
[----:B------:R-:W-:Y:S02]  /*1910*/  LEA.HI R2, R2, R7, RZ, 0x6 ;  /* 0x0000000702027211 */ /* 0x000fe400078f30ff */
[----:B---3--:R-:W-:Y:S02]  /*1920*/  IABS R10, R16 ;  /* 0x00000010000a7213 */ /* 0x008fe40000000000 */
[----:B------:R-:W-:-:S05]  /*1930*/  SHF.R.S32.HI R2, RZ, 0x6, R2 ;  /* 0x00000006ff027819 */ /* 0x000fca0000011402 */
[----:B------:R-:W-:-:S05]  /*1940*/  IMAD.SHL.U32 R13, R2, 0x8, RZ ;  /* 0x00000008020d7824 */ /* 0x000fca00078e00ff */
[-C--:B------:R-:W-:Y:S02]  /*1950*/  IABS R5, R13.reuse ;  /* 0x0000000d00057213 */ /* 0x080fe40000000000 */
[----:B------:R-:W-:Y:S02]  /*1960*/  IABS R11, R13 ;  /* 0x0000000d000b7213 */ /* 0x000fe40000000000 */
[----:B------:R-:W1:Y:S08]  /*1970*/  I2F.RP R7, R5 ;  /* 0x0000000500077306 */ /* 0x000e700000209400 */
[----:B-1----:R-:W1:Y:S02]  /*1980*/  MUFU.RCP R7, R7 ;  /* 0x0000000700077308 */ /* 0x002e640000001000 */
[----:B-1----:R-:W-:-:S06]  /*1990*/  VIADD R2, R7, 0xffffffe ;  /* 0x0ffffffe07027836 */ /* 0x002fcc0000000000 */
[----:B------:R1:W2:Y:S02]  /*19a0*/  F2I.FTZ.U32.TRUNC.NTZ R3, R2 ;  /* 0x0000000200037305 */ /* 0x0002a4000021f000 */
[----:B-1----:R-:W-:Y:S02]  /*19b0*/  IMAD.MOV.U32 R2, RZ, RZ, RZ ;  /* 0x000000ffff027224 */ /* 0x002fe400078e00ff */
[----:B--2---:R-:W-:-:S04]  /*19c0*/  IMAD.MOV R8, RZ, RZ, -R3 ;  /* 0x000000ffff087224 */ /* 0x004fc800078e0a03 */
[----:B------:R-:W-:Y:S02]  /*19d0*/  IMAD R9, R8, R5, RZ ;  /* 0x0000000508097224 */ /* 0x000fe400078e02ff */
[----:B------:R-:W-:Y:S02]  /*19e0*/  IMAD.MOV.U32 R8, RZ, RZ, R10 ;  /* 0x000000ffff087224 */ /* 0x000fe400078e000a */
[----:B------:R-:W-:-:S04]  /*19f0*/  IMAD.HI.U32 R9, R3, R9, R2 ;  /* 0x0000000903097227 */ /* 0x000fc800078e0002 */
[----:B------:R-:W-:Y:S02]  /*1a00*/  IMAD.MOV R3, RZ, RZ, -R11 ;  /* 0x000000ffff037224 */ /* 0x000fe400078e0a0b */
[----:B------:R-:W-:-:S04]  /*1a10*/  IMAD.HI.U32 R11, R9, R8, RZ ;  /* 0x00000008090b7227 */ /* 0x000fc800078e00ff */
[----:B------:R-:W-:Y:S01]  /*1a20*/  IMAD R2, R11, R3, R8 ;  /* 0x000000030b027224 */ /* 0x000fe200078e0208 */
[----:B------:R-:W-:Y:S01]  /*1a30*/  SHF.R.S32.HI R3, RZ, 0x1f, R6 ;  /* 0x0000001fff037819 */ /* 0x000fe20000011406 */
[----:B------:R-:W-:Y:S03]  /*1a40*/  BAR.SYNC.DEFER_BLOCKING 0x0, 0x100 ;  /* 0x0004000000007b1d */ /* 0x000fe60000010000 */
[----:B------:R-:W-:Y:S02]  /*1a50*/  ISETP.GT.U32.AND P0, PT, R5, R2, PT ;  /* 0x000000020500720c */ /* 0x000fe40003f04070 */
[----:B------:R-:W-:-:S11]  /*1a60*/  LEA.HI R3, R3, R6, RZ, 0x6 ;  /* 0x0000000603037211 */ /* 0x000fd600078f30ff */
[----:B------:R-:W-:Y:S02]  /*1a70*/  @!P0 IMAD.IADD R2, R2, 0x1, -R5 ;  /* 0x0000000102028824 */ /* 0x000fe400078e0a05 */
[----:B------:R-:W-:Y:S01]  /*1a80*/  @!P0 VIADD R11, R11, 0x1 ;  /* 0x000000010b0b8836 */ /* 0x000fe20000000000 */
[----:B------:R-:W-:Y:S02]  /*1a90*/  ISETP.NE.AND P0, PT, R13, RZ, PT ;  /* 0x000000ff0d00720c */ /* 0x000fe40003f05270 */
[----:B------:R-:W-:Y:S02]  /*1aa0*/  ISETP.GE.U32.AND P2, PT, R2, R5, PT ;  /* 0x000000050200720c */ /* 0x000fe40003f46070 */
[----:B------:R-:W-:-:S04]  /*1ab0*/  LOP3.LUT R2, R16, R13, RZ, 0x3c, !PT ;  /* 0x0000000d10027212 */ /* 0x000fc800078e3cff */
[----:B------:R-:W-:-:S07]  /*1ac0*/  ISETP.GE.AND P3, PT, R2, RZ, PT ;  /* 0x000000ff0200720c */ /* 0x000fce0003f66270 */
[----:B------:R-:W-:-:S06]  /*1ad0*/  @P2 VIADD R11, R11, 0x1 ;  /* 0x000000010b0b2836 */ /* 0x000fcc0000000000 */
[----:B------:R-:W-:Y:S01]  /*1ae0*/  @!P3 IMAD.MOV R11, RZ, RZ, -R11 ;  /* 0x000000ffff0bb224 */ /* 0x000fe200078e0a0b */
[----:B------:R-:W-:Y:S02]  /*1af0*/  @!P0 LOP3.LUT R11, RZ, R13, RZ, 0x33, !PT ;  /* 0x0000000dff0b8212 */ /* 0x000fe400078e33ff */
[----:B------:R-:W-:-:S03]  /*1b00*/  ISETP.GE.AND P3, PT, R16, RZ, PT ;  /* 0x000000ff1000720c */ /* 0x000fc60003f66270 */
[----:B------:R-:W-:Y:S02]  /*1b10*/  IMAD.SHL.U32 R12, R11, 0x8, RZ ;  /* 0x000000080b0c7824 */ /* 0x000fe400078e00ff */
[----:B------:R-:W-:-:S03]  /*1b20*/  IMAD.MOV R11, RZ, RZ, -R11 ;  /* 0x000000ffff0b7224 */ /* 0x000fc600078e0a0b */
[----:B------:R-:W-:-:S04]  /*1b30*/  LEA.HI.SX32 R2, R3, -R12, 0x1a ;  /* 0x8000000c03027211 */ /* 0x000fc800078fd2ff */
[----:B------:R-:W-:-:S04]  /*1b40*/  VIMNMX R14, PT, PT, R2, 0x8, PT ;  /* 0x00000008020e7848 */ /* 0x000fc80003fe0100 */
[-C--:B------:R-:W-:Y:S02]  /*1b50*/  IABS R10, R14.reuse ;  /* 0x0000000e000a7213 */ /* 0x080fe40000000000 */
[----:B------:R-:W-:Y:S02]  /*1b60*/  IABS R6, R14 ;  /* 0x0000000e00067213 */ /* 0x000fe40000000000 */
[----:B------:R-:W1:Y:S03]  /*1b70*/  I2F.RP R5, R10 ;  /* 0x0000000a00057306 */ /* 0x000e660000209400 */
[----:B------:R-:W-:Y:S02]  /*1b80*/  IMAD.MOV R9, RZ, RZ, -R6 ;  /* 0x000000ffff097224 */ /* 0x000fe400078e0a06 */
[----:B------:R-:W-:-:S05]  /*1b90*/  IMAD.SHL.U32 R6, R4, 0x200000, RZ ;  /* 0x0020000004067824 */ /* 0x000fca00078e00ff */
[----:B------:R-:W-:Y:S01]  /*1ba0*/  LOP3.LUT R6, R6, 0x600000, RZ, 0xc0, !PT ;  /* 0x0060000006067812 */ /* 0x000fe200078ec0ff */
[----:B-1----:R-:W1:Y:S02]  /*1bb0*/  MUFU.RCP R5, R5 ;  /* 0x0000000500057308 */ /* 0x002e640000001000 */
[----:B-1----:R-:W-:-:S06]  /*1bc0*/  VIADD R2, R5, 0xffffffe ;  /* 0x0ffffffe05027836 */ /* 0x002fcc0000000000 */
[----:B------:R1:W2:Y:S02]  /*1bd0*/  F2I.FTZ.U32.TRUNC.NTZ R3, R2 ;  /* 0x0000000200037305 */ /* 0x0002a4000021f000 */
[----:B-1----:R-:W-:Y:S02]  /*1be0*/  IMAD.MOV.U32 R2, RZ, RZ, RZ ;  /* 0x000000ffff027224 */ /* 0x002fe400078e00ff */
[----:B--2---:R-:W-:-:S04]  /*1bf0*/  IMAD.MOV R7, RZ, RZ, -R3 ;  /* 0x000000ffff077224 */ /* 0x004fc800078e0a03 */
[----:B------:R-:W-:-:S04]  /*1c00*/  IMAD R7, R7, R10, RZ ;  /* 0x0000000a07077224 */ /* 0x000fc800078e02ff */
[----:B------:R-:W-:-:S04]  /*1c10*/  IMAD.HI.U32 R3, R3, R7, R2 ;  /* 0x0000000703037227 */ /* 0x000fc800078e0002 */
[----:B------:R-:W-:Y:S02]  /*1c20*/  IMAD.SHL.U32 R7, R4, 0x8, RZ ;  /* 0x0000000804077824 */ /* 0x000fe400078e00ff */
[----:B------:R-:W-:-:S04]  /*1c30*/  IMAD.HI.U32 R2, R3, R8, RZ ;  /* 0x0000000803027227 */ /* 0x000fc800078e00ff */
[----:B------:R-:W-:Y:S01]  /*1c40*/  IMAD R5, R2, R9, R8 ;  /* 0x0000000902057224 */ /* 0x000fe200078e0208 */
[----:B------:R-:W-:Y:S01]  /*1c50*/  LOP3.LUT R8, R7, 0x20, RZ, 0xc0, !PT ;  /* 0x0000002007087812 */ /* 0x000fe200078ec0ff */
[----:B------:R-:W1:Y:S01]  /*1c60*/  LDS R2, [UR7] ;  /* 0x00000007ff027984 */ /* 0x000e620008000800 */
[----:B------:R-:W-:Y:S02]  /*1c70*/  BAR.SYNC.DEFER_BLOCKING 0x0, 0x100 ;  /* 0x0004000000007b1d */ /* 0x000fe40000010000 */
[----:B------:R-:W-:-:S13]  /*1c80*/  ISETP.GT.U32.AND P0, PT, R10, R5, PT ;  /* 0x000000050a00720c */ /* 0x000fda0003f04070 */
[----:B------:R-:W-:-:S05]  /*1c90*/  @!P0 IMAD.IADD R5, R5, 0x1, -R10 ;  /* 0x0000000105058824 */ /* 0x000fca00078e0a0a */
[----:B------:R-:W-:Y:S01]  /*1ca0*/  ISETP.GT.U32.AND P2, PT, R10, R5, PT ;  /* 0x000000050a00720c */ /* 0x000fe20003f44070 */
[----:B------:R-:W-:-:S12]  /*1cb0*/  @P1 BRA `(.L_x_20) ;  /* 0x0000000000181947 */ /* 0x000fd80003800000 */
[----:B------:R-:W-:Y:S01]  /*1cc0*/  ELECT P0, URZ, PT ;  /* 0x0000000000ff782f */ /* 0x000fe20003800000 */
[----:B------:R-:W-:Y:S01]  /*1cd0*/  IMAD.MOV.U32 R7, RZ, RZ, 0x1 ;  /* 0x00000001ff077424 */ /* 0x000fe200078e00ff */
[----:B------:R-:W-:Y:S01]  /*1ce0*/  UMOV UR4, 0x40 ;  /* 0x0000004000047882 */ /* 0x000fe20000000000 */
[----:B------:R-:W-:Y:S01]  /*1cf0*/  UVIRTCOUNT.DEALLOC.SMPOOL 0x80 ;  /* 0x000000800000784c */ /* 0x000fe20000000000 */
[----:B------:R-:W-:-:S09]  /*1d00*/  ULEA UR4, UR5, UR4, 0x18 ;  /* 0x0000000405047291 */ /* 0x000fd2000f8ec0ff */
[----:B------:R2:W-:Y:S03]  /*1d10*/  @P0 STS.U8 [UR4], R7 ;  /* 0x00000007ff000988 */ /* 0x0005e60008000004 */
.L_x_20:
[----:B------:R-:W-:Y:S01]  /*1d20*/  R2UR UR4, R6 ;  /* 0x00000000060472ca */ /* 0x000fe200000e0000 */
[----:B------:R-:W-:Y:S01]  /*1d30*/  @!P2 IMAD.IADD R5, R5, 0x1, -R10 ;  /* 0x000000010505a824 */ /* 0x000fe200078e0a0a */
[----:B------:R-:W-:Y:S01]  /*1d40*/  R2UR UR6, R8 ;  /* 0x00000000080672ca */ /* 0x000fe200000e0000 */
[----:B------:R-:W-:Y:S01]  /*1d50*/  UMOV UR8, 0x1 ;  /* 0x0000000100087882 */ /* 0x000fe20000000000 */
[----:B-1----:R-:W-:Y:S01]  /*1d60*/  R2UR UR5, R2 ;  /* 0x00000000020572ca */ /* 0x002fe200000e0000 */
[----:B--2---:R-:W-:Y:S01]  /*1d70*/  IMAD R7, R13, R11, R16 ;  /* 0x0000000b0d077224 */ /* 0x004fe200078e0210 */
[----:B------:R-:W-:Y:S01]  /*1d80*/  ISETP.NE.U32.AND P2, PT, R0, RZ, PT ;  /* 0x000000ff0000720c */ /* 0x000fe20003f45070 */
[----:B------:R-:W-:Y:S01]  /*1d90*/  @!P3 IMAD.MOV R5, RZ, RZ, -R5 ;  /* 0x000000ffff05b224 */ /* 0x000fe200078e0a05 */
[----:B------:R-:W-:Y:S01]  /*1da0*/  ISETP.NE.AND P0, PT, R14, RZ, PT ;  /* 0x000000ff0e00720c */ /* 0x000fe20003f05270 */
[----:B------:R-:W-:Y:S01]  /*1db0*/  BSSY.RECONVERGENT B0, `(.L_x_21) ;  /* 0x0000038000007945 */ /* 0x000fe20003800200 */
[----:B------:R-:W-:-:S02]  /*1dc0*/  LOP3.LUT R6, RZ, R14, RZ, 0x33, !PT ;  /* 0x0000000eff067212 */ /* 0x000fc400078e33ff */
[----:B------:R-:W-:Y:S02]  /*1dd0*/  IABS R8, R7 ;  /* 0x0000000700087213 */ /* 0x000fe40000000000 */
[----:B------:R-:W-:Y:S02]  /*1de0*/  SEL R5, R6, R5, !P0 ;  /* 0x0000000506057207 */ /* 0x000fe40004000000 */
[----:B------:R-:W-:Y:S01]  /*1df0*/  LOP3.LUT R7, R7, R14, RZ, 0x3c, !PT ;  /* 0x0000000e07077212 */ /* 0x000fe200078e3cff */
[----:B------:R-:W-:Y:S01]  /*1e00*/  UIADD3 UR6, UPT, UPT, UR6, UR4, UR5 ;  /* 0x0000000406067290 */ /* 0x000fe2000fffe005 */
[----:B------:R-:W-:Y:S01]  /*1e10*/  IMAD.HI.U32 R3, R3, R8, RZ ;  /* 0x0000000803037227 */ /* 0x000fe200078e00ff */
[----:B------:R-:W-:Y:S01]  /*1e20*/  VOTEU.ALL UP0, P2 ;  /* 0x0000000000ff7886 */ /* 0x000fe20001000000 */
[----:B------:R-:W-:Y:S01]  /*1e30*/  VOTEU.ALL UP1, P2 ;  /* 0x0000000000ff7886 */ /* 0x000fe20001020000 */
[----:B------:R-:W-:Y:S01]  /*1e40*/  VOTEU.ALL UP2, P2 ;  /* 0x0000000000ff7886 */ /* 0x000fe20001040000 */
[----:B------:R-:W-:Y:S01]  /*1e50*/  VOTEU.ALL UP3, P2 ;  /* 0x0000000000ff7886 */ /* 0x000fe20001060000 */
[----:B------:R-:W-:Y:S01]  /*1e60*/  IMAD.IADD R12, R12, 0x1, R5 ;  /* 0x000000010c0c7824 */ /* 0x000fe200078e0205 */
[----:B------:R-:W-:-:S04]  /*1e70*/  @!UP0 UIADD3 UR12, UPT, UPT, -UR8, 0x100000, URZ ;  /* 0x00100000080c8890 */ /* 0x000fc8000fffe1ff */
[----:B------:R-:W-:Y:S02]  /*1e80*/  @!UP0 USHF.L.U32 UR13, UR12, 0xb, URZ ;  /* 0x0000000b0c0d8899 */ /* 0x000fe400080006ff */
[----:B------:R-:W-:Y:S01]  /*1e90*/  @!UP0 USHF.L.U32 UR12, UR12, 0x1, URZ ;  /* 0x000000010c0c8899 */ /* 0x000fe200080006ff */
[----:B------:R-:W-:Y:S01]  /*1ea0*/  IMAD R5, R3, R9, R8 ;  /* 0x0000000903057224 */ /* 0x000fe200078e0208 */
[----:B------:R-:W-:Y:S01]  /*1eb0*/  STTM.16dp32bit_t0_t15.x16 tmem[UR6], RZ ;  /* 0x000000ff000079ed */ /* 0x000fe20008a00006 */
[----:B------:R-:W-:Y:S01]  /*1ec0*/  STTM.16dp32bit_t16_t31.x16 tmem[UR6+0x10], RZ ;  /* 0x000010ff000079ed */ /* 0x000fe20008a20006 */
[----:B------:R-:W1:Y:S02]  /*1ed0*/  FENCE.VIEW.ASYNC.T ;  /* 0x00000000000073c6 */ /* 0x000e640000000200 */
[----:B-1----:R-:W-:Y:S01]  /*1ee0*/  BAR.SYNC.DEFER_BLOCKING 0x0, 0x100 ;  /* 0x0004000000007b1d */ /* 0x002fe20000010000 */
[----:B------:R-:W-:-:S04]  /*1ef0*/  @!UP0 UIADD3 UR16, UPT, UPT, -UR8, 0x100000, URZ ;  /* 0x0010000008108890 */ /* 0x000fc8000fffe1ff */
[----:B------:R-:W-:Y:S02]  /*1f00*/  @!UP0 USHF.L.U32 UR17, UR16, 0xb, URZ ;  /* 0x0000000b10118899 */ /* 0x000fe400080006ff */
[----:B------:R-:W-:Y:S02]  /*1f10*/  @!UP0 USHF.L.U32 UR16, UR16, 0x1, URZ ;  /* 0x0000000110108899 */ /* 0x000fe400080006ff */
[----:B------:R-:W-:-:S04]  /*1f20*/  @!UP0 UIADD3 UR18, UPT, UPT, -UR8, 0x100000, URZ ;  /* 0x0010000008128890 */ /* 0x000fc8000fffe1ff */
[----:B------:R-:W-:Y:S02]  /*1f30*/  @!UP0 USHF.L.U32 UR19, UR18, 0xb, URZ ;  /* 0x0000000b12138899 */ /* 0x000fe400080006ff */
[----:B------:R-:W-:Y:S01]  /*1f40*/  @!UP0 USHF.L.U32 UR18, UR18, 0x1, URZ ;  /* 0x0000000112128899 */ /* 0x000fe200080006ff */
[----:B------:R-:W-:Y:S01]  /*1f50*/  R2UR UR14, R12 ;  /* 0x000000000c0e72ca */ /* 0x000fe200000e0000 */
[----:B------:R-:W-:Y:S01]  /*1f60*/  VOTEU.ALL UP4, P2 ;  /* 0x0000000000ff7886 */ /* 0x000fe20001080000 */
[----:B------:R-:W-:-:S04]  /*1f70*/  @!UP0 UIADD3 UR4, UPT, UPT, -UR8, 0x100000, URZ ;  /* 0x0010000008048890 */ /* 0x000fc8000fffe1ff */
[----:B------:R-:W-:Y:S02]  /*1f80*/  @!UP0 USHF.L.U32 UR5, UR4, 0xb, URZ ;  /* 0x0000000b04058899 */ /* 0x000fe400080006ff */
[----:B------:R-:W-:Y:S01]  /*1f90*/  @!UP0 USHF.L.U32 UR4, UR4, 0x1, URZ ;  /* 0x0000000104048899 */ /* 0x000fe200080006ff */
[----:B------:R-:W-:Y:S02]  /*1fa0*/  ISETP.GT.U32.AND P4, PT, R10, R5, PT ;  /* 0x000000050a00720c */ /* 0x000fe40003f84070 */
[----:B------:R-:W-:Y:S02]  /*1fb0*/  ISETP.GE.AND P5, PT, R7, RZ, PT ;  /* 0x000000ff0700720c */ /* 0x000fe40003fa6270 */
[----:B------:R-:W-:-:S09]  /*1fc0*/  USHF.L.U32 UR14, UR14, 0x6, URZ ;  /* 0x000000060e0e7899 */ /* 0x000fd200080006ff */
[----:B------:R-:W-:Y:S01]  /*1fd0*/  @!P4 IMAD.IADD R5, R5, 0x1, -R10 ;  /* 0x000000010505c824 */ /* 0x000fe200078e0a0a */
[----:B------:R-:W1:Y:S02]  /*1fe0*/  FENCE.VIEW.ASYNC.S ;  /* 0x00000000000073c6 */ /* 0x000e640000000000 */
[----:B-1----:R1:W2:Y:S02]  /*1ff0*/  @!UP1 SYNCS.EXCH.64 URZ, [UR7+0x14080], UR12 ;  /* 0x0140800c07ff95b2 */ /* 0x0022a40008000100 */
[----:B--2---:R-:W-:Y:S06]  /*2000*/  BAR.SYNC.DEFER_BLOCKING 0x0, 0x100 ;  /* 0x0004000000007b1d */ /* 0x004fec0000010000 */
[----:B------:R1:W2:Y:S02]  /*2010*/  @!UP2 SYNCS.EXCH.64 URZ, [UR7+0x14088], UR16 ;  /* 0x0140881007ffa5b2 */ /* 0x0002a40008000100 */
[----:B--2---:R-:W-:Y:S06]  /*2020*/  BAR.SYNC.DEFER_BLOCKING 0x0, 0x100 ;  /* 0x0004000000007b1d */ /* 0x004fec0000010000 */
[----:B------:R1:W2:Y:S02]  /*2030*/  @!UP3 SYNCS.EXCH.64 URZ, [UR7+0x14090], UR18 ;  /* 0x0140901207ffb5b2 */ /* 0x0002a40008000100 */
[----:B--2---:R-:W-:Y:S06]  /*2040*/  BAR.SYNC.DEFER_BLOCKING 0x0, 0x100 ;  /* 0x0004000000007b1d */ /* 0x004fec0000010000 */
[----:B------:R1:W2:Y:S02]  /*2050*/  @!UP4 SYNCS.EXCH.64 URZ, [UR7+0x14098], UR4 ;  /* 0x0140980407ffc5b2 */ /* 0x0002a40008000100 */
[----:B--2---:R-:W-:Y:S06]  /*2060*/  BAR.SYNC.DEFER_BLOCKING 0x0, 0x100 ;  /* 0x0004000000007b1d */ /* 0x004fec0000010000 */
[----:B-1----:R-:W-:Y:S05]  /*2070*/  @P2 BRA `(.L_x_22) ;  /* 0x00000000002c2947 */ /* 0x002fea0003800000 */
[----:B------:R-:W-:Y:S02]  /*2080*/  UMOV UR4, 0x1 ;  /* 0x0000000100047882 */ /* 0x000fe40000000000 */
[----:B------:R-:W-:-:S04]  /*2090*/  UIADD3 UR8, UPT, UPT, -UR4, 0x100000, URZ ;  /* 0x0010000004087890 */ /* 0x000fc8000fffe1ff */
[----:B------:R-:W-:Y:S02]  /*20a0*/  USHF.L.U32 UR9, UR8, 0xb, URZ ;  /* 0x0000000b08097899 */ /* 0x000fe400080006ff */
[----:B------:R-:W-:Y:S02]  /*20b0*/  USHF.L.U32 UR8, UR8, 0x1, URZ ;  /* 0x0000000108087899 */ /* 0x000fe400080006ff */
[----:B------:R-:W-:-:S04]  /*20c0*/  UIADD3 UR4, UPT, UPT, -UR4, 0x100000, URZ ;  /* 0x0010000004047890 */ /* 0x000fc8000fffe1ff */
[----:B------:R-:W-:Y:S02]  /*20d0*/  USHF.L.U32 UR5, UR4, 0xb, URZ ;  /* 0x0000000b04057899 */ /* 0x000fe400080006ff */
[----:B------:R-:W-:Y:S01]  /*20e0*/  USHF.L.U32 UR4, UR4, 0x1, URZ ;  /* 0x0000000104047899 */ /* 0x000fe200080006ff */
[----:B------:R-:W1:Y:S03]  /*20f0*/  FENCE.VIEW.ASYNC.S ;  /* 0x00000000000073c6 */ /* 0x000e660000000000 */
[----:B-1----:R1:W2:Y:S08]  /*2100*/  SYNCS.EXCH.64 URZ, [UR7+0x140a0], UR8 ;  /* 0x0140a00807ff75b2 */ /* 0x0022b00008000100 */
[----:B------:R1:W3:Y:S01]  /*2110*/  SYNCS.EXCH.64 URZ, [UR7+0x140b0], UR4 ;  /* 0x0140b00407ff75b2 */ /* 0x0002e20008000100 */
[----:B------:R-:W-:Y:S01]  /*2120*/  NOP ;  /* 0x0000000000007918 */ /* 0x000fe20000000000 */
.L_x_22:
[----:B-1----:R-:W-:Y:S05]  /*2130*/  BSYNC.RECONVERGENT B0 ;  /* 0x0000000000007941 */ /* 0x002fea0003800200 */
.L_x_21:
[----:B--23--:R-:W-:Y:S01]  /*2140*/  BAR.SYNC.DEFER_BLOCKING 0x0, 0x100 ;  /* 0x0004000000007b1d */ /* 0x00cfe20000010000 */
[----:B------:R-:W-:Y:S01]  /*2150*/  ISETP.GE.U32.AND P3, PT, R5, R10, PT ;  /* 0x0000000a0500720c */ /* 0x000fe20003f66070 */
[----:B------:R-:W-:Y:S02]  /*2160*/  IMAD.MOV.U32 R5, RZ, RZ, 0x2000101 ;  /* 0x02000101ff057424 */ /* 0x000fe400078e00ff */
[----:B------:R-:W-:Y:S02]  /*2170*/  @!P4 VIADD R3, R3, 0x1 ;  /* 0x000000010303c836 */ /* 0x000fe40000000000 */
[----:B------:R-:W-:Y:S01]  /*2180*/  UMOV UR4, 0x1 ;  /* 0x0000000100047882 */ /* 0x000fe20000000000 */
[----:B------:R-:W-:Y:S01]  /*2190*/  VOTEU.ALL UP1, P2 ;  /* 0x0000000000ff7886 */ /* 0x000fe20001020000 */
[----:B------:R-:W-:-:S04]  /*21a0*/  @!UP0 UIADD3 UR8, UPT, UPT, -UR4, 0x100000, URZ ;  /* 0x0010000004088890 */ /* 0x000fc8000fffe1ff */
[----:B------:R-:W-:Y:S02]  /*21b0*/  @!UP0 USHF.L.U32 UR9, UR8, 0xb, URZ ;  /* 0x0000000b08098899 */ /* 0x000fe400080006ff */
[----:B------:R-:W-:Y:S01]  /*21c0*/  @!UP0 USHF.L.U32 UR8, UR8, 0x1, URZ ;  /* 0x0000000108088899 */ /* 0x000fe200080006ff */
        /* <DEDUP_REMOVED lines=16> */
[----:B------:R-:W-:-:S04]  /*22d0*/  @P3 VIADD R3, R3, 0x1 ;  /* 0x0000000103033836 */ /* 0x000fc80000000000 */
[----:B------:R-:W-:Y:S01]  /*22e0*/  @!P5 IMAD.MOV R3, RZ, RZ, -R3 ;  /* 0x000000ffff03d224 */ /* 0x000fe200078e0a03 */
[----:B------:R-:W1:Y:S02]  /*22f0*/  FENCE.VIEW.ASYNC.S ;  /* 0x00000000000073c6 */ /* 0x000e640000000000 */
[----:B-1----:R1:W2:Y:S02]  /*2300*/  @!UP1 SYNCS.EXCH.64 URZ, [UR7+0x140b8], UR8 ;  /* 0x0140b80807ff95b2 */ /* 0x0022a40008000100 */
[----:B--2---:R-:W-:Y:S01]  /*2310*/  BAR.SYNC.DEFER_BLOCKING 0x0, 0x100 ;  /* 0x0004000000007b1d */ /* 0x004fe20000010000 */
[----:B------:R-:W-:-:S05]  /*2320*/  SEL R22, R6, R3, !P0 ;  /* 0x0000000306167207 */ /* 0x000fca0004000000 */
[----:B------:R1:W2:Y:S02]  /*2330*/  @!UP2 SYNCS.EXCH.64 URZ, [UR7+0x140c0], UR12 ;  /* 0x0140c00c07ffa5b2 */ /* 0x0002a40008000100 */
[----:B--2---:R-:W-:Y:S06]  /*2340*/  BAR.SYNC.DEFER_BLOCKING 0x0, 0x100 ;  /* 0x0004000000007b1d */ /* 0x004fec0000010000 */
[----:B------:R1:W2:Y:S02]  /*2350*/  @!UP3 SYNCS.EXCH.64 URZ, [UR7+0x140c8], UR16 ;  /* 0x0140c81007ffb5b2 */ /* 0x0002a40008000100 */
[----:B--2---:R-:W-:Y:S06]  /*2360*/  BAR.SYNC.DEFER_BLOCKING 0x0, 0x100 ;  /* 0x0004000000007b1d */ /* 0x004fec0000010000 */
[----:B------:R1:W2:Y:S02]  /*2370*/  @!UP4 SYNCS.EXCH.64 URZ, [UR7+0x140d0], UR18 ;  /* 0x0140d01207ffc5b2 */ /* 0x0002a40008000100 */
[----:B--2---:R-:W-:Y:S06]  /*2380*/  BAR.SYNC.DEFER_BLOCKING 0x0, 0x100 ;  /* 0x0004000000007b1d */ /* 0x004fec0000010000 */
[----:B------:R-:W-:Y:S02]  /*2390*/  @!P2 SYNCS.ARRIVE.TRANS64.A1T0 RZ, [UR7+0x14080], RZ ;  /* 0x014080ffffffa9a7 */ /* 0x000fe40008100007 */
[----:B------:R-:W-:Y:S06]  /*23a0*/  BAR.SYNC.DEFER_BLOCKING 0x0, 0x100 ;  /* 0x0004000000007b1d */ /* 0x000fec0000010000 */
        /* <DEDUP_REMOVED lines=8> */
[----:B------:R1:W2:Y:S01]  /*2430*/  @!UP5 SYNCS.EXCH.64 URZ, [UR7+0x140e0], UR4 ;  /* 0x0140e00407ffd5b2 */ /* 0x0002a20008000100 */
[----:B------:R1:W-:Y:S04]  /*2440*/  STS [UR7+0x140e8], R5 ;  /* 0x0140e805ff007988 */ /* 0x0003e80008000807 */
[----:B------:R1:W-:Y:S01]  /*2450*/  STS [UR7+0x14000], R2 ;  /* 0x01400002ff007988 */ /* 0x0003e20008000807 */
[----:B--2---:R-:W-:Y:S06]  /*2460*/  BAR.SYNC.DEFER_BLOCKING 0x1 ;  /* 0x0040000000007b1d */ /* 0x004fec0000010000 */
.L_x_23:
[----:B------:R-:W-:-:S08]  /*2470*/  NOP ;  /* 0x0000000000007918 */ /* 0x000fd00000000000 */
[----:B------:R-:W2:Y:S02]  /*2480*/  USETMAXREG.TRY_ALLOC.CTAPOOL UP0, 0xf0 ;  /* 0x000000f0000079c8 */ /* 0x000ea40008000600 */
[----:B--2---:R-:W-:-:S13]  /*2490*/  PLOP3.LUT P0, PT, PT, PT, UP0, 0x80, 0x8 ;  /* 0x000000000008781c */ /* 0x004fda0003f0f008 */
[----:B------:R-:W-:Y:S05]  /*24a0*/  @!P0 BRA `(.L_x_23) ;  /* 0xfffffffc00f08947 */ /* 0x000fea000383ffff */
[----:B------:R-:W-:Y:S08]  /*24b0*/  BAR.SYNC.DEFER_BLOCKING 0x1 ;  /* 0x0040000000007b1d */ /* 0x000ff00000010000 */
[----:B------:R-:W-:Y:S06]  /*24c0*/  BAR.SYNC.DEFER_BLOCKING 0x1 ;  /* 0x0040000000007b1d */ /* 0x000fec0000010000 */
.L_x_24:
[----:B------:R-:W-:-:S08]  /*24d0*/  NOP ;  /* 0x0000000000007918 */ /* 0x000fd00000000000 */
[----:B------:R-:W2:Y:S02]  /*24e0*/  USETMAXREG.TRY_ALLOC.CTAPOOL UP0, 0xf0 ;  /* 0x000000f0000079c8 */ /* 0x000ea40008000600 */
[----:B--2---:R-:W-:-:S13]  /*24f0*/  PLOP3.LUT P0, PT, PT, PT, UP0, 0x80, 0x8 ;  /* 0x000000000008781c */ /* 0x004fda0003f0f008 */
[----:B------:R-:W-:Y:S05]  /*2500*/  @!P0 BRA `(.L_x_24) ;  /* 0xfffffffc00f08947 */ /* 0x000fea000383ffff */
[----:B------:R-:W-:Y:S01]  /*2510*/  BAR.SYNC.DEFER_BLOCKING 0x0, 0x100 ;  /* 0x0004000000007b1d */ /* 0x000fe20000010000 */
[----:B------:R-:W-:Y:S01]  /*2520*/  IMAD.SHL.U32 R3, R0, 0x40, RZ ;  /* 0x0000004000037824 */ /* 0x000fe200078e00ff */
[----:B------:R-:W-:Y:S01]  /*2530*/  LOP3.LUT R21, R4, 0x1, RZ, 0xc0, !PT ;  /* 0x0000000104157812 */ /* 0x000fe200078ec0ff */
[----:B------:R-:W-:-:S03]  /*2540*/  IMAD.SHL.U32 R6, R0, 0x10, RZ ;  /* 0x0000001000067824 */ /* 0x000fc600078e00ff */
[----:B------:R-:W-:-:S04]  /*2550*/  LOP3.LUT R3, R3, 0x3800, RZ, 0xc0, !PT ;  /* 0x0000380003037812 */ /* 0x000fc800078ec0ff */
[----:B------:R-:W-:Y:S01]  /*2560*/  LOP3.LUT R20, R3, 0x70, R6, 0xf8, !PT ;  /* 0x0000007003147812 */ /* 0x000fe200078ef806 */
[----:B------:R-:W2:Y:S02]  /*2570*/  SYNCS.PHASECHK.TRANS64.TRYWAIT P0, [UR7+0x140e0], RZ ;  /* 0x0140e0ffff0075a7 */ /* 0x000ea40008001107 */
[----:B--2---:R-:W-:Y:S05]  /*2580*/  @!P0 BRA `(.L_x_25) ;  /* 0x0000000400d08947 */ /* 0x004fea0003800000 */
.L_x_36:
[----:B------:R-:W-:Y:S06]  /*2590*/  BAR.SYNC.DEFER_BLOCKING 0x0, 0x100 ;  /* 0x0004000000007b1d */ /* 0x000fec0000010000 */
[----:B------:R-:W-:Y:S04]  /*25a0*/  BSSY.RECONVERGENT B0, `(.L_x_26) ;  /* 0x0000004000007945 */ /* 0x000fe80003800200 */
[----:B------:R-:W-:Y:S05]  /*25b0*/  @P2 BRA `(.L_x_27) ;  /* 0x0000000000082947 */ /* 0x000fea0003800000 */
[----:B------:R-:W2:Y:S02]  /*25c0*/  SYNCS.CCTL.IV [UR7+0x140e0] ;  /* 0x0140e000ff0079b1 */ /* 0x000ea40008000007 */
[----:B--2---:R-:W2:Y:S02]  /*25d0*/  SYNCS.CCTL.IV [UR7+0x140b0] ;  /* 0x0140b000ff0079b1 */ /* 0x004ea40008000007 */
.L_x_27:
[----:B-1----:R-:W-:Y:S05]  /*25e0*/  BSYNC.RECONVERGENT B0 ;  /* 0x0000000000007941 */ /* 0x002fea0003800200 */
.L_x_26:
[----:B--2---:R-:W-:Y:S06]  /*25f0*/  BAR.SYNC.DEFER_BLOCKING 0x0, 0x100 ;  /* 0x0004000000007b1d */ /* 0x004fec0000010000 */
[----:B------:R-:W-:Y:S01]  /*2600*/  BSSY.RECONVERGENT B0, `(.L_x_28) ;  /* 0x000000a000007945 */ /* 0x000fe20003800200 */
[----:B------:R-:W1:Y:S02]  /*2610*/  @!P2 SYNCS.CCTL.IV [UR7+0x140b8] ;  /* 0x0140b800ff00a9b1 */ /* 0x000e640008000007 */
[----:B-1----:R-:W-:Y:S06]  /*2620*/  BAR.SYNC.DEFER_BLOCKING 0x0, 0x100 ;  /* 0x0004000000007b1d */ /* 0x002fec0000010000 */
[----:B------:R-:W1:Y:S02]  /*2630*/  @!P2 SYNCS.CCTL.IV [UR7+0x140c0] ;  /* 0x0140c000ff00a9b1 */ /* 0x000e640008000007 */
[----:B-1----:R-:W-:Y:S06]  /*2640*/  BAR.SYNC.DEFER_BLOCKING 0x0, 0x100 ;  /* 0x0004000000007b1d */ /* 0x002fec0000010000 */
[----:B------:R-:W1:Y:S02]  /*2650*/  @!P2 SYNCS.CCTL.IV [UR7+0x140c8] ;  /* 0x0140c800ff00a9b1 */ /* 0x000e640008000007 */
[----:B-1----:R-:W-:Y:S06]  /*2660*/  BAR.SYNC.DEFER_BLOCKING 0x0, 0x100 ;  /* 0x0004000000007b1d */ /* 0x002fec0000010000 */
[----:B------:R-:W-:Y:S05]  /*2670*/  @P2 BRA `(.L_x_29) ;  /* 0x0000000000082947 */ /* 0x000fea0003800000 */
[----:B------:R-:W1:Y:S02]  /*2680*/  SYNCS.CCTL.IV [UR7+0x140d0] ;  /* 0x0140d000ff0079b1 */ /* 0x000e640008000007 */
[----:B-1----:R-:W1:Y:S02]  /*2690*/  SYNCS.CCTL.IV [UR7+0x14080] ;  /* 0x01408000ff0079b1 */ /* 0x002e640008000007 */
.L_x_29:
[----:B------:R-:W-:Y:S05]  /*26a0*/  BSYNC.RECONVERGENT B0 ;  /* 0x0000000000007941 */ /* 0x000fea0003800200 */
.L_x_28:
[----:B-1----:R-:W-:Y:S01]  /*26b0*/  BAR.SYNC.DEFER_BLOCKING 0x0, 0x100 ;  /* 0x0004000000007b1d */ /* 0x002fe20000010000 */
[----:B------:R-:W-:Y:S01]  /*26c0*/  ELECT P0, URZ, PT ;  /* 0x0000000000ff782f */ /* 0x000fe20003800000 */
[----:B------:R-:W-:Y:S01]  /*26d0*/  IMAD.SHL.U32 R3, R0, 0x4, RZ ;  /* 0x0000000400037824 */ /* 0x000fe200078e00ff */
[----:B------:R-:W-:Y:S01]  /*26e0*/  R2UR UR12, R21 ;  /* 0x00000000150c72ca */ /* 0x000fe200000e0000 */
[----:B------:R-:W-:Y:S01]  /*26f0*/  IMAD R22, R22, 0x2, R21 ;  /* 0x0000000216167824 */ /* 0x000fe200078e0215 */
[C---:B------:R-:W-:Y:S01]  /*2700*/  ISETP.LT.U32.AND P0, PT, R0.reuse, 0x40, P0 ;  /* 0x000000400000780c */ /* 0x040fe20000701070 */
[----:B------:R-:W-:Y:S01]  /*2710*/  IMAD.SHL.U32 R0, R0, 0x80, RZ ;  /* 0x0000008000007824 */ /* 0x000fe200078e00ff */
[----:B------:R-:W-:Y:S02]  /*2720*/  LOP3.LUT R3, R20, 0x40, R3, 0x78, !PT ;  /* 0x0000004014037812 */ /* 0x000fe400078e7803 */
[----:B------:R-:W-:Y:S02]  /*2730*/  R2UR UR13, R22 ;  /* 0x00000000160d72ca */ /* 0x000fe400000e0000 */
[----:B------:R-:W-:-:S04]  /*2740*/  LOP3.LUT R0, R3, 0x780, R0, 0xf8, !PT ;  /* 0x0000078003007812 */ /* 0x000fc800078ef800 */
[C---:B------:R-:W-:Y:S01]  /*2750*/  LOP3.LUT R3, R0.reuse, 0x10, RZ, 0x3c, !PT ;  /* 0x0000001000037812 */ /* 0x040fe200078e3cff */
[----:B------:R-:W-:Y:S01]  /*2760*/  ULEA UR12, UR12, UR7, 0xd ;  /* 0x000000070c0c7291 */ /* 0x000fe2000f8e68ff */
[C---:B------:R-:W-:Y:S01]  /*2770*/  LOP3.LUT R20, R0.reuse, 0x20, RZ, 0x3c, !PT ;  /* 0x0000002000147812 */ /* 0x040fe200078e3cff */
[----:B------:R-:W-:Y:S01]  /*2780*/  VOTEU.ANY UP1, P0 ;  /* 0x0000000000ff7886 */ /* 0x000fe20000020100 */
[----:B------:R-:W-:-:S03]  /*2790*/  LOP3.LUT R21, R0, 0x30, RZ, 0x3c, !PT ;  /* 0x0000003000157812 */ /* 0x000fc600078e3cff */
[----:B------:R-:W-:Y:S01]  /*27a0*/  USHF.L.U32 UR13, UR13, 0x5, URZ ;  /* 0x000000050d0d7899 */ /* 0x000fe200080006ff */
[----:B------:R-:W1:Y:S02]  /*27b0*/  @!P2 SYNCS.CCTL.IV [UR7+0x14088] ;  /* 0x01408800ff00a9b1 */ /* 0x000e640008000007 */
[----:B-1----:R-:W-:Y:S01]  /*27c0*/  BAR.SYNC.DEFER_BLOCKING 0x0, 0x100 ;  /* 0x0004000000007b1d */ /* 0x002fe20000010000 */
[----:B------:R-:W-:-:S04]  /*27d0*/  @UP1 UIADD3 UR4, UP0, UPT, UR10, 0x180, URZ ;  /* 0x000001800a041890 */ /* 0x000fc8000ff1e0ff */
[----:B------:R-:W-:-:S03]  /*27e0*/  @UP1 UIADD3.X UR5, UPT, UPT, URZ, UR11, URZ, UP0, !UPT ;  /* 0x0000000bff051290 */ /* 0x000fc600087fe4ff */
[----:B------:R-:W-:Y:S01]  /*27f0*/  VOTEU.ANY UP0, P0 ;  /* 0x0000000000ff7886 */ /* 0x000fe20000000100 */
[----:B------:R-:W1:Y:S02]  /*2800*/  @!P2 SYNCS.CCTL.IV [UR7+0x14090] ;  /* 0x01409000ff00a9b1 */ /* 0x000e640008000007 */
[----:B-1----:R-:W-:Y:S06]  /*2810*/  BAR.SYNC.DEFER_BLOCKING 0x0, 0x100 ;  /* 0x0004000000007b1d */ /* 0x002fec0000010000 */
[----:B------:R-:W1:Y:S02]  /*2820*/  @!P2 SYNCS.CCTL.IV [UR7+0x14098] ;  /* 0x01409800ff00a9b1 */ /* 0x000e640008000007 */
[----:B-1----:R-:W-:Y:S06]  /*2830*/  BAR.SYNC.DEFER_BLOCKING 0x0, 0x100 ;  /* 0x0004000000007b1d */ /* 0x002fec0000010000 */
[----:B------:R-:W-:Y:S01]  /*2840*/  LDTM.16dp32bit_t0_t15.x16 R4, tmem[UR6] ;  /* 0x00000006000479ee */ /* 0x000fe20008a00000 */
[----:B------:R-:W1:Y:S01]  /*2850*/  LDTM.16dp32bit_t16_t31.x16 R4, tmem[UR6+0x10] ;  /* 0x00001006000479ee */ /* 0x000e620008a20000 */
[----:B------:R-:W1:Y:S01]  /*2860*/  @!P2 SYNCS.CCTL.IV [UR7+0x140a0] ;  /* 0x0140a000ff00a9b1 */ /* 0x000e620008000007 */
[----:B------:R-:W-:Y:S01]  /*2870*/  NOP ;  /* 0x0000000000007918 */ /* 0x000fe20000000000 */
[----:B-1----:R1:W-:Y:S04]  /*2880*/  STS.128 [R0+UR7], R4 ;  /* 0x0000000400007988 */ /* 0x0023e80008000c07 */
[----:B------:R1:W-:Y:S04]  /*2890*/  STS.128 [R3+UR7], R8 ;  /* 0x0000000803007988 */ /* 0x0003e80008000c07 */
[----:B------:R1:W-:Y:S04]  /*28a0*/  STS.128 [R20+UR7], R12 ;  /* 0x0000000c14007988 */ /* 0x0003e80008000c07 */
[----:B------:R1:W-:Y:S01]  /*28b0*/  STS.128 [R21+UR7], R16 ;  /* 0x0000001015007988 */ /* 0x0003e20008000c07 */
[----:B------:R2:W-:Y:S06]  /*28c0*/  MEMBAR.ALL.CTA ;  /* 0x0000000000007992 */ /* 0x0005ec0000008000 */
[----:B--2---:R-:W2:Y:S02]  /*28d0*/  FENCE.VIEW.ASYNC.S ;  /* 0x00000000000073c6 */ /* 0x004ea40000000000 */
[----:B--2---:R-:W-:Y:S06]  /*28e0*/  BAR.SYNC.DEFER_BLOCKING 0x0, 0x100 ;  /* 0x0004000000007b1d */ /* 0x004fec0000010000 */
[----:B------:R1:W-:Y:S01]  /*28f0*/  @UP0 UTMASTG.2D [UR12], [UR4] ;  /* 0x0000000c040003b5 */ /* 0x0003e20008008000 */
[----:B------:R0:W-:Y:S01]  /*2900*/  UTMACMDFLUSH ;  /* 0x00000000000079b7 */ /* 0x0001e20000000000 */
[----:B------:R-:W-:-:S04]  /*2910*/  DEPBAR.LE SB0, 0x0 ;  /* 0x000080000000791a */ /* 0x000fc80000000000 */
[----:B------:R-:W-:Y:S08]  /*2920*/  BAR.SYNC.DEFER_BLOCKING 0x0, 0x100 ;  /* 0x0004000000007b1d */ /* 0x000ff00000010000 */
[----:B------:R-:W-:Y:S06]  /*2930*/  BAR.SYNC.DEFER_BLOCKING 0x0, 0x100 ;  /* 0x0004000000007b1d */ /* 0x000fec0000010000 */
[----:B-1----:R-:W-:Y:S05]  /*2940*/  @P1 BRA `(.L_x_30) ;  /* 0x00000000009c1947 */ /* 0x002fea0003800000 */
[----:B------:R-:W1:Y:S01]  /*2950*/  S2UR UR5, SR_CgaCtaId ;  /* 0x00000000000579c3 */ /* 0x000e620000008800 */
[----:B------:R-:W-:Y:S01]  /*2960*/  NOP ;  /* 0x0000000000007918 */ /* 0x000fe20000000000 */
[----:B------:R-:W-:Y:S01]  /*2970*/  UMOV UR4, 0x50 ;  /* 0x0000005000047882 */ /* 0x000fe20000000000 */
[----:B------:R-:W-:Y:S01]  /*2980*/  LOP3.LUT R2, R2, 0xffff, RZ, 0xc0, !PT ;  /* 0x0000ffff02027812 */ /* 0x000fe200078ec0ff */
[----:B------:R-:W-:Y:S02]  /*2990*/  IMAD.MOV.U32 R3, RZ, RZ, 0x3 ;  /* 0x00000003ff037424 */ /* 0x000fe400078e00ff */
[----:B------:R-:W-:Y:S01]  /*29a0*/  IMAD.MOV.U32 R7, RZ, RZ, 0x1 ;  /* 0x00000001ff077424 */ /* 0x000fe200078e00ff */
[----:B------:R-:W-:-:S05]  /*29b0*/  SHF.R.U32.HI R2, RZ, 0x5, R2 ;  /* 0x00000005ff027819 */ /* 0x000fca0000011602 */
[----:B------:R-:W-:Y:S01]  /*29c0*/  VIADD R0, R2, 0x10 ;  /* 0x0000001002007836 */ /* 0x000fe20000000000 */
[----:B------:R-:W-:-:S04]  /*29d0*/  SHF.L.U32 R2, R3, R2, RZ ;  /* 0x0000000203027219 */ /* 0x000fc800000006ff */
[----:B------:R-:W-:Y:S01]  /*29e0*/  SHF.L.U32 R3, R7, R0, RZ ;  /* 0x0000000007037219 */ /* 0x000fe200000006ff */
[----:B-1----:R-:W-:-:S03]  /*29f0*/  ULEA UR6, UR5, UR4, 0x18 ;  /* 0x0000000405067291 */ /* 0x002fc6000f8ec0ff */
[----:B------:R-:W-:-:S04]  /*2a00*/  LOP3.LUT R2, R3, R2, RZ, 0xfc, !PT ;  /* 0x0000000203027212 */ /* 0x000fc800078efcff */
[C---:B------:R-:W-:Y:S02]  /*2a10*/  LOP3.LUT R0, R2.reuse, 0xffff, RZ, 0xc0, !PT ;  /* 0x0000ffff02007812 */ /* 0x040fe400078ec0ff */
[----:B------:R-:W1:Y:S02]  /*2a20*/  LDS R5, [UR6] ;  /* 0x00000006ff057984 */ /* 0x000e640008000800 */
[----:B-1----:R-:W-:-:S04]  /*2a30*/  LOP3.LUT R3, R2, 0xffff, R5, 0x80, !PT ;  /* 0x0000ffff02037812 */ /* 0x002fc800078e8005 */
[----:B------:R-:W-:-:S13]  /*2a40*/  ISETP.NE.AND P0, PT, R3, R0, PT ;  /* 0x000000000300720c */ /* 0x000fda0003f05270 */
[----:B------:R-:W-:Y:S05]  /*2a50*/  @P0 BRA `(.L_x_31) ;  /* 0x0000000000500947 */ /* 0x000fea0003800000 */
[----:B------:R-:W-:Y:S02]  /*2a60*/  SHF.R.U32.HI R5, RZ, 0x10, R5 ;  /* 0x00000010ff057819 */ /* 0x000fe40000011605 */
[----:B------:R-:W-:-:S04]  /*2a70*/  SHF.R.U32.HI R0, RZ, 0x10, R2 ;  /* 0x00000010ff007819 */ /* 0x000fc80000011602 */
[----:B------:R-:W-:-:S04]  /*2a80*/  LOP3.LUT R5, R5, R0, RZ, 0xc0, !PT ;  /* 0x0000000005057212 */ /* 0x000fc800078ec0ff */
[----:B------:R-:W-:-:S13]  /*2a90*/  ISETP.NE.AND P0, PT, R5, R0, PT ;  /* 0x000000000500720c */ /* 0x000fda0003f05270 */
[----:B------:R-:W-:Y:S05]  /*2aa0*/  @P0 BRA `(.L_x_32) ;  /* 0x0000000000300947 */ /* 0x000fea0003800000 */
[----:B------:R-:W-:Y:S01]  /*2ab0*/  R2UR UR4, R2 ;  /* 0x00000000020472ca */ /* 0x000fe200000e0000 */
[----:B------:R-:W1:Y:S01]  /*2ac0*/  S2R R0, SR_LANEID ;  /* 0x0000000000007919 */ /* 0x000e620000000000 */
[----:B------:R-:W-:Y:S02]  /*2ad0*/  VOTEU.ANY UR5, UPT, PT ;  /* 0x0000000000057886 */ /* 0x000fe400038e0100 */
[----:B------:R-:W-:-:S09]  /*2ae0*/  UFLO.U32 UR5, UR5 ;  /* 0x00000005000572bd */ /* 0x000fd200080e0000 */
[----:B------:R-:W-:-:S06]  /*2af0*/  ULOP3.LUT UR4, URZ, UR4, URZ, 0x33, !UPT ;  /* 0x00000004ff047292 */ /* 0x000fcc000f8e33ff */
[----:B------:R-:W-:-:S04]  /*2b00*/  IMAD.U32 R2, RZ, RZ, UR4 ;  /* 0x00000004ff027e24 */ /* 0x000fc8000f8e00ff */
[----:B------:R-:W2:Y:S02]  /*2b10*/  REDUX UR7, R2 ;  /* 0x00000000020773c4 */ /* 0x000ea40000000000 */
[----:B------:R3:W-:Y:S01]  /*2b20*/  UTCATOMSWS.AND URZ, UR4 ;  /* 0x0000000400ff79e3 */ /* 0x0007e20008000000 */
[----:B-1----:R-:W-:Y:S01]  /*2b30*/  ISETP.EQ.U32.AND P0, PT, R0, UR5, PT ;  /* 0x0000000500007c0c */ /* 0x002fe2000bf02070 */
[----:B--2---:R-:W-:-:S12]  /*2b40*/  IMAD.U32 R0, RZ, RZ, UR7 ;  /* 0x00000007ff007e24 */ /* 0x004fd8000f8e00ff */
[----:B------:R3:W-:Y:S01]  /*2b50*/  @P0 ATOMS.AND RZ, [UR6], R0 ;  /* 0x00000000ffff098c */ /* 0x0007e2000a800006 */
[----:B------:R-:W-:Y:S05]  /*2b60*/  BRA `(.L_x_30) ;  /* 0x0000000000147947 */ /* 0x000fea0003800000 */
.L_x_32:
[----:B------:R-:W-:-:S07]  /*2b70*/  MOV R2, 0x2b90 ;  /* 0x00002b9000027802 */ /* 0x000fce0000000f00 */
[----:B------:R-:W-:Y:S05]  /*2b80*/  CALL.REL.NOINC `($__internal_0_$__cuda_sm10x_tcgen05_guardrail_trap_col_being_dealloced_not_returned_by_alloc) ;  /* 0x00000000005c7944 */ /* 0x000fea0003c00000 */
[----:B------:R-:W-:Y:S05]  /*2b90*/  BRA `(.L_x_30) ;  /* 0x0000000000087947 */ /* 0x000fea0003800000 */
.L_x_31:
[----:B------:R-:W-:-:S07]  /*2ba0*/  MOV R2, 0x2bc0 ;  /* 0x00002bc000027802 */ /* 0x000fce0000000f00 */
[----:B------:R-:W-:Y:S05]  /*2bb0*/  CALL.REL.NOINC `($__internal_2_$__cuda_sm10x_tcgen05_guardrail_trap_unallocated_columns_being_dealloced) ;  /* 0x0000000000687944 */ /* 0x000fea0003c00000 */
.L_x_30:
[----:B------:R-:W1:Y:S01]  /*2bc0*/  S2UR UR5, SR_CgaCtaId ;  /* 0x00000000000579c3 */ /* 0x000e620000008800 */
[----:B---3--:R-:W-:Y:S01]  /*2bd0*/  UMOV UR4, 0x400 ;  /* 0x0000040000047882 */ /* 0x008fe20000000000 */
[----:B------:R-:W-:Y:S01]  /*2be0*/  IMAD.MOV.U32 R0, RZ, RZ, 0x3030303 ;  /* 0x03030303ff007424 */ /* 0x000fe200078e00ff */
[----:B------:R-:W-:Y:S01]  /*2bf0*/  NOP ;  /* 0x0000000000007918 */ /* 0x000fe20000000000 */
[----:B-1----:R-:W-:-:S09]  /*2c00*/  ULEA UR4, UR5, UR4, 0x18 ;  /* 0x0000000405047291 */ /* 0x002fd2000f8ec0ff */
[----:B------:R1:W-:Y:S01]  /*2c10*/  STS [UR4+0x140e8], R0 ;  /* 0x0140e800ff007988 */ /* 0x0003e20008000804 */
[----:B------:R-:W-:Y:S06]  /*2c20*/  BAR.SYNC.DEFER_BLOCKING 0x1 ;  /* 0x0040000000007b1d */ /* 0x000fec0000010000 */
.L_x_42:
[----:B------:R-:W-:Y:S05]  /*2c30*/  EXIT ;  /* 0x000000000000794d */ /* 0x000fea0003800000 */
.L_x_4:
[----:B------:R-:W1:Y:S02]  /*2c40*/  SYNCS.PHASECHK.TRANS64.TRYWAIT P0, [UR12+0x140b0], RZ ;  /* 0x0140b0ffff0075a7 */ /* 0x000e64000800110c */
[----:B-1----:R-:W-:Y:S05]  /*2c50*/  @!P0 BRA `(.L_x_4) ;  /* 0xfffffffc00f88947 */ /* 0x002fea000383ffff */
[----:B------:R-:W-:Y:S05]  /*2c60*/  BRA `(.L_x_33) ;  /* 0xffffffd8002c7947 */ /* 0x000fea000383ffff */
.L_x_5:
[----:B------:R-:W1:Y:S02]  /*2c70*/  SYNCS.PHASECHK.TRANS64.TRYWAIT P0, [UR8+0x140b0], R5 ;  /* 0x0140b005ff0075a7 */ /* 0x000e640008001108 */
[----:B-1----:R-:W-:Y:S05]  /*2c80*/  @!P0 BRA `(.L_x_5) ;  /* 0xfffffffc00f88947 */ /* 0x002fea000383ffff */
[----:B------:R-:W-:Y:S05]  /*2c90*/  BRA `(.L_x_34) ;  /* 0xffffffd800b07947 */ /* 0x000fea000383ffff */
.L_x_10:
[----:B------:R-:W1:Y:S02]  /*2ca0*/  SYNCS.PHASECHK.TRANS64.TRYWAIT P0, [UR13+0x14080], R6 ;  /* 0x01408006ff0075a7 */ /* 0x000e64000800110d */
[----:B-1----:R-:W-:Y:S05]  /*2cb0*/  @!P0 BRA `(.L_x_10) ;  /* 0xfffffffc00f88947 */ /* 0x002fea000383ffff */
[----:B------:R-:W-:Y:S05]  /*2cc0*/  BRA `(.L_x_35) ;  /* 0xffffffe400607947 */ /* 0x000fea000383ffff */
.L_x_25:
[----:B------:R-:W2:Y:S02]  /*2cd0*/  SYNCS.PHASECHK.TRANS64.TRYWAIT P0, [UR7+0x140e0], RZ ;  /* 0x0140e0ffff0075a7 */ /* 0x000ea40008001107 */
[----:B--2---:R-:W-:Y:S05]  /*2ce0*/  @!P0 BRA `(.L_x_25) ;  /* 0xfffffffc00f88947 */ /* 0x004fea000383ffff */
[----:B------:R-:W-:Y:S05]  /*2cf0*/  BRA `(.L_x_36) ;  /* 0xfffffff800247947 */ /* 0x000fea000383ffff */
        .weak           $__internal_0_$__cuda_sm10x_tcgen05_guardrail_trap_col_being_dealloced_not_returned_by_alloc
        .type           $__internal_0_$__cuda_sm10x_tcgen05_guardrail_trap_col_being_dealloced_not_returned_by_alloc,@function
        .size           $__internal_0_$__cuda_sm10x_tcgen05_guardrail_trap_col_being_dealloced_not_returned_by_alloc,($__internal_1_$__cuda_sm10x_tcgen05_guardrail_trap_phase_invalid_during_alloc - $__internal_0_$__cuda_sm10x_tcgen05_guardrail_trap_col_being_dealloced_not_returned_by_alloc)
$__internal_0_$__cuda_sm10x_tcgen05_guardrail_trap_col_being_dealloced_not_returned_by_alloc:
[----:B------:R-:W-:Y:S05]  /*2d00*/  BPT.TRAP 0x1 ;  /* 0x000000040000795c */ /* 0x000fea0000300000 */
[----:B------:R-:W-:-:S04]  /*2d10*/  IMAD.MOV.U32 R3, RZ, RZ, 0x0 ;  /* 0x00000000ff037424 */ /* 0x000fc800078e00ff */
[----:B------:R-:W-:Y:S05]  /*2d20*/  RET.REL.NODEC R2 `(matmul_kernel_tma) ;  /* 0xffffffd002b47950 */ /* 0x000fea0003c3ffff */
        .weak           $__internal_1_$__cuda_sm10x_tcgen05_guardrail_trap_phase_invalid_during_alloc
        .type           $__internal_1_$__cuda_sm10x_tcgen05_guardrail_trap_phase_invalid_during_alloc,@function
        .size           $__internal_1_$__cuda_sm10x_tcgen05_guardrail_trap_phase_invalid_during_alloc,($__internal_2_$__cuda_sm10x_tcgen05_guardrail_trap_unallocated_columns_being_dealloced - $__internal_1_$__cuda_sm10x_tcgen05_guardrail_trap_phase_invalid_during_alloc)
$__internal_1_$__cuda_sm10x_tcgen05_guardrail_trap_phase_invalid_during_alloc:
[----:B------:R-:W-:Y:S05]  /*2d30*/  BPT.TRAP 0x1 ;  /* 0x000000040000795c */ /* 0x000fea0000300000 */
[----:B------:R-:W-:-:S04]  /*2d40*/  IMAD.MOV.U32 R3, RZ, RZ, 0x0 ;  /* 0x00000000ff037424 */ /* 0x000fc800078e00ff */
[----:B------:R-:W-:Y:S05]  /*2d50*/  RET.REL.NODEC R2 `(matmul_kernel_tma) ;  /* 0xffffffd002a87950 */ /* 0x000fea0003c3ffff */
        .weak           $__internal_2_$__cuda_sm10x_tcgen05_guardrail_trap_unallocated_columns_being_dealloced
        .type           $__internal_2_$__cuda_sm10x_tcgen05_guardrail_trap_unallocated_columns_being_dealloced,@function
        .size           $__internal_2_$__cuda_sm10x_tcgen05_guardrail_trap_unallocated_columns_being_dealloced,(.L_x_45 - $__internal_2_$__cuda_sm10x_tcgen05_guardrail_trap_unallocated_columns_being_dealloced)
$__internal_2_$__cuda_sm10x_tcgen05_guardrail_trap_unallocated_columns_being_dealloced:
[----:B------:R-:W-:Y:S05]  /*2d60*/  BPT.TRAP 0x1 ;  /* 0x000000040000795c */ /* 0x000fea0000300000 */
[----:B------:R-:W-:-:S04]  /*2d70*/  IMAD.MOV.U32 R3, RZ, RZ, 0x0 ;  /* 0x00000000ff037424 */ /* 0x000fc800078e00ff */
[----:B------:R-:W-:Y:S05]  /*2d80*/  RET.REL.NODEC R2 `(matmul_kernel_tma) ;  /* 0xffffffd0029c7950 */ /* 0x000fea0003c3ffff */
.L_x_37:
[----:B------:R-:W-:-:S00]  /*2d90*/  BRA `(.L_x_37) ;  /* 0xfffffffc00fc7947 */ /* 0x000fc0000383ffff */
[----:B------:R-:W-:-:S00]  /*2da0*/  NOP ;  /* 0x0000000000007918 */ /* 0x000fc00000000000 */
        /* <DEDUP_REMOVED lines=13> */
.L_x_45:


//--------------------- .nv.shared.matmul_kernel_tma --------------------------
	.section	.nv.shared.matmul_kernel_tma,"aw",@nobits
	.sectionflags	@""
	.align	16
	.zero		1024


//--------------------- .nv.shared.reserved.0     --------------------------
	.section	.nv.shared.reserved.0,"aw",@nobits
	.align	8
	.weak		__nv_reservedSMEM_offset_0_alias
	.size		__nv_reservedSMEM_offset_0_alias, 0, 64
	.other		__nv_reservedSMEM_offset_0_alias,@"STO_CUDA_RESERVED_SHARED STV_DEFAULT"
__nv_reservedSMEM_offset_0_alias:
	.zero		0
.nv.shared.reserved.0:
	.zero		64
	.weak		__nv_reservedSMEM_allocation_phase
	.type		__nv_reservedSMEM_allocation_phase,@object
	.size		__nv_reservedSMEM_allocation_phase,(.L_0 - __nv_reservedSMEM_allocation_phase)
__nv_reservedSMEM_allocation_phase:
	.zero		1
.L_0:
	.zero		7
	.weak		__nv_reservedSMEM_devtool_atexit_pc
	.type		__nv_reservedSMEM_devtool_atexit_pc,@object
	.size		__nv_reservedSMEM_devtool_atexit_pc,(__nv_reservedSMEM_allocation_mask - __nv_reservedSMEM_devtool_atexit_pc)
__nv_reservedSMEM_devtool_atexit_pc:
	.zero		8
	.weak		__nv_reservedSMEM_allocation_mask
	.type		__nv_reservedSMEM_allocation_mask,@object
	.size		__nv_reservedSMEM_allocation_mask,(.L_2 - __nv_reservedSMEM_allocation_mask)
__nv_reservedSMEM_allocation_mask:
	.zero		4
.L_2:


//--------------------- .nv.constant0.matmul_kernel_tma --------------------------
	.section	.nv.constant0.matmul_kernel_tma,"a",@progbits
	.sectionflags	@""
	.align	4
.nv.constant0.matmul_kernel_tma:
	.zero		1464


//--------------------- SYMBOLS --------------------------

	.type		.nv.reservedSmem.offset0,@object
	.size		.nv.reservedSmem.offset0,0x4
	.type		.nv.reservedSmem.cap,@object
	.size		.nv.reservedSmem.cap,0x4
